//
// Generated by NVIDIA NVVM Compiler
//
// Compiler Build ID: CL-36424714
// Cuda compilation tools, release 13.0, V13.0.88
// Based on NVVM 20.0.0
//

.version 9.0
.target sm_100
.address_size 64

	// .globl	_Z18CalculateHistogramPKhPjj
// _ZZ18CalculateHistogramPKhPjjE5cache has been demoted
// _ZZ14KoggeStoneScanPjPKjE5cache has been demoted
// _ZZ26KoggeStoneScanDoubleBufferPjPKjE5cache has been demoted
// _ZZ26KoggeStoneScanDoubleBufferPjPKjE8cacheAux has been demoted
// _ZZ13BrentKungScanPjPKjE5cache has been demoted
// _ZZ12NormalizeCdfPjjE11cdfMinIndex has been demoted

.visible .entry _Z18CalculateHistogramPKhPjj(
	.param .u64 .ptr .align 1 _Z18CalculateHistogramPKhPjj_param_0,
	.param .u64 .ptr .align 1 _Z18CalculateHistogramPKhPjj_param_1,
	.param .u32 _Z18CalculateHistogramPKhPjj_param_2
)
{
	.reg .pred 	%p<4>;
	.reg .b16 	%rs<2>;
	.reg .b32 	%r<16>;
	.reg .b64 	%rd<9>;
	// demoted variable
	.shared .align 4 .b8 _ZZ18CalculateHistogramPKhPjjE5cache[1024];
	ld.param.u64 	%rd1, [_Z18CalculateHistogramPKhPjj_param_0];
	ld.param.u64 	%rd2, [_Z18CalculateHistogramPKhPjj_param_1];
	ld.param.u32 	%r4, [_Z18CalculateHistogramPKhPjj_param_2];
	mov.u32 	%r1, %tid.x;
	setp.gt.u32 	%p1, %r1, 255;
	shl.b32 	%r5, %r1, 2;
	mov.u32 	%r6, _ZZ18CalculateHistogramPKhPjjE5cache;
	add.s32 	%r2, %r6, %r5;
	@%p1 bra 	$L__BB0_2;
	mov.b32 	%r7, 0;
	st.shared.u32 	[%r2], %r7;
$L__BB0_2:
	bar.sync 	0;
	mov.u32 	%r8, %ntid.x;
	mov.u32 	%r9, %ctaid.x;
	mad.lo.s32 	%r3, %r8, %r9, %r1;
	setp.ge.u32 	%p2, %r3, %r4;
	@%p2 bra 	$L__BB0_4;
	cvt.u64.u32 	%rd3, %r3;
	cvta.to.global.u64 	%rd4, %rd1;
	add.s64 	%rd5, %rd4, %rd3;
	ld.global.u8 	%rs1, [%rd5];
	mul.wide.u16 	%r10, %rs1, 4;
	add.s32 	%r12, %r6, %r10;
	atom.shared.add.u32 	%r13, [%r12], 1;
$L__BB0_4:
	setp.gt.u32 	%p3, %r1, 255;
	bar.sync 	0;
	@%p3 bra 	$L__BB0_6;
	cvta.to.global.u64 	%rd6, %rd2;
	mul.wide.u32 	%rd7, %r1, 4;
	add.s64 	%rd8, %rd6, %rd7;
	ld.shared.u32 	%r14, [%r2];
	atom.global.add.u32 	%r15, [%rd8], %r14;
$L__BB0_6:
	ret;

}
	// .globl	_Z14KoggeStoneScanPjPKj
.visible .entry _Z14KoggeStoneScanPjPKj(
	.param .u64 .ptr .align 1 _Z14KoggeStoneScanPjPKj_param_0,
	.param .u64 .ptr .align 1 _Z14KoggeStoneScanPjPKj_param_1
)
{
	.reg .pred 	%p<7>;
	.reg .b32 	%r<24>;
	.reg .b64 	%rd<9>;
	// demoted variable
	.shared .align 4 .b8 _ZZ14KoggeStoneScanPjPKjE5cache[1024];
	ld.param.u64 	%rd1, [_Z14KoggeStoneScanPjPKj_param_0];
	ld.param.u64 	%rd2, [_Z14KoggeStoneScanPjPKj_param_1];
	mov.u32 	%r9, %ctaid.x;
	mov.u32 	%r1, %ntid.x;
	mov.u32 	%r2, %tid.x;
	mad.lo.s32 	%r3, %r9, %r1, %r2;
	setp.gt.u32 	%p1, %r3, 255;
	shl.b32 	%r10, %r2, 2;
	mov.u32 	%r11, _ZZ14KoggeStoneScanPjPKjE5cache;
	add.s32 	%r4, %r11, %r10;
	@%p1 bra 	$L__BB1_2;
	cvta.to.global.u64 	%rd3, %rd2;
	mul.wide.u32 	%rd4, %r3, 4;
	add.s64 	%rd5, %rd3, %rd4;
	ld.global.u32 	%r12, [%rd5];
	st.shared.u32 	[%r4], %r12;
$L__BB1_2:
	setp.lt.u32 	%p2, %r1, 2;
	@%p2 bra 	$L__BB1_9;
	mov.b32 	%r22, 1;
$L__BB1_4:
	bar.sync 	0;
	setp.lt.u32 	%p3, %r2, %r22;
	mov.b32 	%r23, 0;
	@%p3 bra 	$L__BB1_6;
	sub.s32 	%r15, %r2, %r22;
	shl.b32 	%r16, %r15, 2;
	add.s32 	%r18, %r11, %r16;
	ld.shared.u32 	%r23, [%r18];
$L__BB1_6:
	setp.lt.u32 	%p4, %r2, %r22;
	bar.sync 	0;
	@%p4 bra 	$L__BB1_8;
	ld.shared.u32 	%r19, [%r4];
	add.s32 	%r20, %r19, %r23;
	st.shared.u32 	[%r4], %r20;
$L__BB1_8:
	shl.b32 	%r22, %r22, 1;
	setp.lt.u32 	%p5, %r22, %r1;
	@%p5 bra 	$L__BB1_4;
$L__BB1_9:
	setp.gt.u32 	%p6, %r3, 255;
	@%p6 bra 	$L__BB1_11;
	ld.shared.u32 	%r21, [%r4];
	cvta.to.global.u64 	%rd6, %rd1;
	mul.wide.u32 	%rd7, %r3, 4;
	add.s64 	%rd8, %rd6, %rd7;
	st.global.u32 	[%rd8], %r21;
$L__BB1_11:
	ret;

}
	// .globl	_Z26KoggeStoneScanDoubleBufferPjPKj
.visible .entry _Z26KoggeStoneScanDoubleBufferPjPKj(
	.param .u64 .ptr .align 1 _Z26KoggeStoneScanDoubleBufferPjPKj_param_0,
	.param .u64 .ptr .align 1 _Z26KoggeStoneScanDoubleBufferPjPKj_param_1
)
{
	.reg .pred 	%p<6>;
	.reg .b32 	%r<40>;
	.reg .b64 	%rd<9>;
	// demoted variable
	.shared .align 4 .b8 _ZZ26KoggeStoneScanDoubleBufferPjPKjE5cache[1024];
	// demoted variable
	.shared .align 4 .b8 _ZZ26KoggeStoneScanDoubleBufferPjPKjE8cacheAux[1024];
	ld.param.u64 	%rd1, [_Z26KoggeStoneScanDoubleBufferPjPKj_param_0];
	ld.param.u64 	%rd2, [_Z26KoggeStoneScanDoubleBufferPjPKj_param_1];
	mov.u32 	%r1, %tid.x;
	mov.u32 	%r12, %ctaid.x;
	mov.u32 	%r2, %ntid.x;
	mad.lo.s32 	%r3, %r12, %r2, %r1;
	setp.gt.u32 	%p1, %r3, 255;
	@%p1 bra 	$L__BB2_2;
	cvta.to.global.u64 	%rd3, %rd2;
	mul.wide.u32 	%rd4, %r3, 4;
	add.s64 	%rd5, %rd3, %rd4;
	ld.global.u32 	%r13, [%rd5];
	shl.b32 	%r14, %r1, 2;
	mov.u32 	%r15, _ZZ26KoggeStoneScanDoubleBufferPjPKjE5cache;
	add.s32 	%r16, %r15, %r14;
	st.shared.u32 	[%r16], %r13;
$L__BB2_2:
	setp.lt.u32 	%p2, %r2, 2;
	mov.u32 	%r39, _ZZ26KoggeStoneScanDoubleBufferPjPKjE8cacheAux;
	@%p2 bra 	$L__BB2_8;
	mov.u32 	%r37, _ZZ26KoggeStoneScanDoubleBufferPjPKjE5cache;
	mov.u32 	%r36, _ZZ26KoggeStoneScanDoubleBufferPjPKjE8cacheAux;
	mov.b32 	%r35, 1;
$L__BB2_4:
	mov.u32 	%r39, %r37;
	mov.u32 	%r37, %r36;
	bar.sync 	0;
	setp.lt.u32 	%p3, %r1, %r35;
	@%p3 bra 	$L__BB2_6;
	shl.b32 	%r21, %r1, 2;
	add.s32 	%r22, %r39, %r21;
	ld.shared.u32 	%r23, [%r22];
	sub.s32 	%r24, %r1, %r35;
	shl.b32 	%r25, %r24, 2;
	add.s32 	%r26, %r39, %r25;
	ld.shared.u32 	%r27, [%r26];
	add.s32 	%r38, %r27, %r23;
	bra.uni 	$L__BB2_7;
$L__BB2_6:
	shl.b32 	%r28, %r1, 2;
	add.s32 	%r29, %r39, %r28;
	ld.shared.u32 	%r38, [%r29];
$L__BB2_7:
	shl.b32 	%r30, %r1, 2;
	add.s32 	%r31, %r37, %r30;
	st.shared.u32 	[%r31], %r38;
	shl.b32 	%r35, %r35, 1;
	setp.lt.u32 	%p4, %r35, %r2;
	mov.u32 	%r36, %r39;
	@%p4 bra 	$L__BB2_4;
$L__BB2_8:
	setp.gt.u32 	%p5, %r3, 255;
	@%p5 bra 	$L__BB2_10;
	shl.b32 	%r32, %r1, 2;
	add.s32 	%r33, %r39, %r32;
	ld.shared.u32 	%r34, [%r33];
	cvta.to.global.u64 	%rd6, %rd1;
	mul.wide.u32 	%rd7, %r3, 4;
	add.s64 	%rd8, %rd6, %rd7;
	st.global.u32 	[%rd8], %r34;
$L__BB2_10:
	ret;

}
	// .globl	_Z13BrentKungScanPjPKj
.visible .entry _Z13BrentKungScanPjPKj(
	.param .u64 .ptr .align 1 _Z13BrentKungScanPjPKj_param_0,
	.param .u64 .ptr .align 1 _Z13BrentKungScanPjPKj_param_1
)
{
	.reg .pred 	%p<10>;
	.reg .b32 	%r<47>;
	.reg .b64 	%rd<13>;
	// demoted variable
	.shared .align 4 .b8 _ZZ13BrentKungScanPjPKjE5cache[1024];
	ld.param.u64 	%rd3, [_Z13BrentKungScanPjPKj_param_0];
	ld.param.u64 	%rd4, [_Z13BrentKungScanPjPKj_param_1];
	cvta.to.global.u64 	%rd1, %rd3;
	cvta.to.global.u64 	%rd2, %rd4;
	mov.u32 	%r14, %ctaid.x;
	mov.u32 	%r46, %ntid.x;
	mul.lo.s32 	%r15, %r14, %r46;
	shl.b32 	%r16, %r15, 1;
	mov.u32 	%r2, %tid.x;
	add.s32 	%r3, %r16, %r2;
	setp.gt.u32 	%p1, %r3, 255;
	shl.b32 	%r17, %r2, 2;
	mov.u32 	%r18, _ZZ13BrentKungScanPjPKjE5cache;
	add.s32 	%r4, %r18, %r17;
	@%p1 bra 	$L__BB3_2;
	mul.wide.u32 	%rd5, %r3, 4;
	add.s64 	%rd6, %rd2, %rd5;
	ld.global.u32 	%r19, [%rd6];
	st.shared.u32 	[%r4], %r19;
$L__BB3_2:
	add.s32 	%r5, %r3, %r46;
	setp.gt.u32 	%p2, %r5, 255;
	shl.b32 	%r20, %r46, 2;
	add.s32 	%r6, %r4, %r20;
	@%p2 bra 	$L__BB3_4;
	mul.wide.u32 	%rd7, %r5, 4;
	add.s64 	%rd8, %rd2, %rd7;
	ld.global.u32 	%r21, [%rd8];
	st.shared.u32 	[%r6], %r21;
$L__BB3_4:
	shl.b32 	%r23, %r2, 1;
	add.s32 	%r7, %r23, 2;
	mov.b32 	%r45, 1;
$L__BB3_5:
	bar.sync 	0;
	mul.lo.s32 	%r9, %r45, %r7;
	setp.gt.u32 	%p3, %r9, 256;
	@%p3 bra 	$L__BB3_7;
	sub.s32 	%r24, %r9, %r45;
	shl.b32 	%r25, %r24, 2;
	add.s32 	%r27, %r18, %r25;
	ld.shared.u32 	%r28, [%r27+-4];
	shl.b32 	%r29, %r45, 2;
	add.s32 	%r30, %r27, %r29;
	ld.shared.u32 	%r31, [%r30+-4];
	add.s32 	%r32, %r31, %r28;
	st.shared.u32 	[%r30+-4], %r32;
$L__BB3_7:
	shl.b32 	%r45, %r45, 1;
	setp.gt.u32 	%p4, %r45, %r46;
	@%p4 bra 	$L__BB3_8;
	bra.uni 	$L__BB3_5;
$L__BB3_8:
	setp.lt.u32 	%p5, %r46, 2;
	@%p5 bra 	$L__BB3_12;
$L__BB3_9:
	shr.u32 	%r12, %r46, 1;
	bar.sync 	0;
	mul.lo.s32 	%r13, %r7, %r12;
	add.s32 	%r33, %r13, %r12;
	add.s32 	%r34, %r33, -1;
	setp.gt.u32 	%p6, %r34, 255;
	@%p6 bra 	$L__BB3_11;
	shl.b32 	%r35, %r13, 2;
	add.s32 	%r37, %r18, %r35;
	ld.shared.u32 	%r38, [%r37+-4];
	shl.b32 	%r39, %r12, 2;
	add.s32 	%r40, %r37, %r39;
	ld.shared.u32 	%r41, [%r40+-4];
	add.s32 	%r42, %r41, %r38;
	st.shared.u32 	[%r40+-4], %r42;
$L__BB3_11:
	setp.gt.u32 	%p7, %r46, 3;
	mov.u32 	%r46, %r12;
	@%p7 bra 	$L__BB3_9;
$L__BB3_12:
	setp.gt.u32 	%p8, %r3, 255;
	bar.sync 	0;
	@%p8 bra 	$L__BB3_14;
	ld.shared.u32 	%r43, [%r4];
	mul.wide.u32 	%rd9, %r3, 4;
	add.s64 	%rd10, %rd1, %rd9;
	st.global.u32 	[%rd10], %r43;
$L__BB3_14:
	setp.gt.u32 	%p9, %r5, 255;
	@%p9 bra 	$L__BB3_16;
	ld.shared.u32 	%r44, [%r6];
	mul.wide.u32 	%rd11, %r5, 4;
	add.s64 	%rd12, %rd1, %rd11;
	st.global.u32 	[%rd12], %r44;
$L__BB3_16:
	ret;

}
	// .globl	_Z12NormalizeCdfPjj
.visible .entry _Z12NormalizeCdfPjj(
	.param .u64 .ptr .align 1 _Z12NormalizeCdfPjj_param_0,
	.param .u32 _Z12NormalizeCdfPjj_param_1
)
{
	.reg .pred 	%p<4>;
	.reg .b32 	%r<14>;
	.reg .b64 	%rd<7>;
	// demoted variable
	.shared .align 4 .u32 _ZZ12NormalizeCdfPjjE11cdfMinIndex;
	ld.param.u64 	%rd3, [_Z12NormalizeCdfPjj_param_0];
	ld.param.u32 	%r2, [_Z12NormalizeCdfPjj_param_1];
	cvta.to.global.u64 	%rd1, %rd3;
	mov.u32 	%r1, %tid.x;
	setp.ne.s32 	%p1, %r1, 0;
	@%p1 bra 	$L__BB4_2;
	mov.b32 	%r3, 256;
	st.shared.u32 	[_ZZ12NormalizeCdfPjjE11cdfMinIndex], %r3;
$L__BB4_2:
	bar.sync 	0;
	mul.wide.u32 	%rd4, %r1, 4;
	add.s64 	%rd2, %rd1, %rd4;
	ld.global.u32 	%r4, [%rd2];
	setp.eq.s32 	%p2, %r4, 0;
	@%p2 bra 	$L__BB4_4;
	atom.shared.min.u32 	%r5, [_ZZ12NormalizeCdfPjjE11cdfMinIndex], %r1;
$L__BB4_4:
	bar.sync 	0;
	setp.gt.u32 	%p3, %r1, 255;
	@%p3 bra 	$L__BB4_6;
	ld.shared.u32 	%r6, [_ZZ12NormalizeCdfPjjE11cdfMinIndex];
	mul.wide.u32 	%rd5, %r6, 4;
	add.s64 	%rd6, %rd1, %rd5;
	ld.global.u32 	%r7, [%rd6];
	ld.global.u32 	%r8, [%rd2];
	sub.s32 	%r9, %r8, %r7;
	sub.s32 	%r10, %r2, %r7;
	shr.u32 	%r11, %r10, 1;
	mad.lo.s32 	%r12, %r9, 255, %r11;
	div.u32 	%r13, %r12, %r10;
	st.global.u32 	[%rd2], %r13;
$L__BB4_6:
	ret;

}
	// .globl	_Z17EqualizeHistogramPhPKhPKjj
.visible .entry _Z17EqualizeHistogramPhPKhPKjj(
	.param .u64 .ptr .align 1 _Z17EqualizeHistogramPhPKhPKjj_param_0,
	.param .u64 .ptr .align 1 _Z17EqualizeHistogramPhPKhPKjj_param_1,
	.param .u64 .ptr .align 1 _Z17EqualizeHistogramPhPKhPKjj_param_2,
	.param .u32 _Z17EqualizeHistogramPhPKhPKjj_param_3
)
{
	.reg .pred 	%p<2>;
	.reg .b32 	%r<8>;
	.reg .b64 	%rd<12>;

	ld.param.u64 	%rd1, [_Z17EqualizeHistogramPhPKhPKjj_param_0];
	ld.param.u64 	%rd2, [_Z17EqualizeHistogramPhPKhPKjj_param_1];
	ld.param.u64 	%rd3, [_Z17EqualizeHistogramPhPKhPKjj_param_2];
	ld.param.u32 	%r2, [_Z17EqualizeHistogramPhPKhPKjj_param_3];
	mov.u32 	%r3, %tid.x;
	mov.u32 	%r4, %ctaid.x;
	mov.u32 	%r5, %ntid.x;
	mad.lo.s32 	%r1, %r4, %r5, %r3;
	setp.ge.u32 	%p1, %r1, %r2;
	@%p1 bra 	$L__BB5_2;
	cvta.to.global.u64 	%rd4, %rd2;
	cvta.to.global.u64 	%rd5, %rd3;
	cvta.to.global.u64 	%rd6, %rd1;
	cvt.u64.u32 	%rd7, %r1;
	add.s64 	%rd8, %rd4, %rd7;
	ld.global.u8 	%r6, [%rd8];
	mul.wide.u32 	%rd9, %r6, 4;
	add.s64 	%rd10, %rd5, %rd9;
	ld.global.u32 	%r7, [%rd10];
	add.s64 	%rd11, %rd6, %rd7;
	st.global.u8 	[%rd11], %r7;
$L__BB5_2:
	ret;

}


// ===== COMPILED SASS (sm_100) =====

	.target	sm_100

	.elftype	@"ET_EXEC"


//--------------------- .note.nv.tkinfo           --------------------------
	.section	.note.nv.tkinfo,"",@"SHT_NOTE"
	.sectionflags	@"SHF_NOTE_NV_TKINFO"
	.tkinfo
        /*0018*/ 	.word	0x00000002
        /*0030*/ 	.string	""
        /*0030*/ 	.string	"ptxas"
        /*0030*/ 	.string	"Cuda compilation tools, release 13.0, V13.0.88"
        /*0030*/ 	.string	"Build cuda_13.0.r13.0/compiler.36424714_0"
        /*0030*/ 	.string	"-arch sm_100 -m 64 "



//--------------------- .note.nv.cuinfo           --------------------------
	.section	.note.nv.cuinfo,"",@"SHT_NOTE"
	.sectionflags	@"SHF_NOTE_NV_CUINFO"
        /*0018*/ 	.short	0x0002
        /*001a*/ 	.short	0x0064
        /*001c*/ 	.short	0x0082
	.zero		2


//--------------------- .nv.info                  --------------------------
	.section	.nv.info,"",@"SHT_CUDA_INFO"
	.align	4


	//----- nvinfo : EIATTR_REGCOUNT
	.align		4
        /*0000*/ 	.byte	0x04, 0x2f
        /*0002*/ 	.short	(.L_1 - .L_0)
	.align		4
.L_0:
        /*0004*/ 	.word	index@(_Z18CalculateHistogramPKhPjj)
        /*0008*/ 	.word	0x0000000a


	//----- nvinfo : EIATTR_FRAME_SIZE
	.align		4
.L_1:
        /*000c*/ 	.byte	0x04, 0x11
        /*000e*/ 	.short	(.L_3 - .L_2)
	.align		4
.L_2:
        /*0010*/ 	.word	index@(_Z18CalculateHistogramPKhPjj)
        /*0014*/ 	.word	0x00000000


	//----- nvinfo : EIATTR_REGCOUNT
	.align		4
.L_3:
        /*0018*/ 	.byte	0x04, 0x2f
        /*001a*/ 	.short	(.L_5 - .L_4)
	.align		4
.L_4:
        /*001c*/ 	.word	index@(_Z14KoggeStoneScanPjPKj)
        /*0020*/ 	.word	0x0000000c


	//----- nvinfo : EIATTR_FRAME_SIZE
	.align		4
.L_5:
        /*0024*/ 	.byte	0x04, 0x11
        /*0026*/ 	.short	(.L_7 - .L_6)
	.align		4
.L_6:
        /*0028*/ 	.word	index@(_Z14KoggeStoneScanPjPKj)
        /*002c*/ 	.word	0x00000000


	//----- nvinfo : EIATTR_REGCOUNT
	.align		4
.L_7:
        /*0030*/ 	.byte	0x04, 0x2f
        /*0032*/ 	.short	(.L_9 - .L_8)
	.align		4
.L_8:
        /*0034*/ 	.word	index@(_Z26KoggeStoneScanDoubleBufferPjPKj)
        /*0038*/ 	.word	0x0000000e


	//----- nvinfo : EIATTR_FRAME_SIZE
	.align		4
.L_9:
        /*003c*/ 	.byte	0x04, 0x11
        /*003e*/ 	.short	(.L_11 - .L_10)
	.align		4
.L_10:
        /*0040*/ 	.word	index@(_Z26KoggeStoneScanDoubleBufferPjPKj)
        /*0044*/ 	.word	0x00000000


	//----- nvinfo : EIATTR_REGCOUNT
	.align		4
.L_11:
        /*0048*/ 	.byte	0x04, 0x2f
        /*004a*/ 	.short	(.L_13 - .L_12)
	.align		4
.L_12:
        /*004c*/ 	.word	index@(_Z13BrentKungScanPjPKj)
        /*0050*/ 	.word	0x0000000f


	//----- nvinfo : EIATTR_FRAME_SIZE
	.align		4
.L_13:
        /*0054*/ 	.byte	0x04, 0x11
        /*0056*/ 	.short	(.L_15 - .L_14)
	.align		4
.L_14:
        /*0058*/ 	.word	index@(_Z13BrentKungScanPjPKj)
        /*005c*/ 	.word	0x00000000


	//----- nvinfo : EIATTR_REGCOUNT
	.align		4
.L_15:
        /*0060*/ 	.byte	0x04, 0x2f
        /*0062*/ 	.short	(.L_17 - .L_16)
	.align		4
.L_16:
        /*0064*/ 	.word	index@(_Z12NormalizeCdfPjj)
        /*0068*/ 	.word	0x0000000e


	//----- nvinfo : EIATTR_FRAME_SIZE
	.align		4
.L_17:
        /*006c*/ 	.byte	0x04, 0x11
        /*006e*/ 	.short	(.L_19 - .L_18)
	.align		4
.L_18:
        /*0070*/ 	.word	index@(_Z12NormalizeCdfPjj)
        /*0074*/ 	.word	0x00000000


	//----- nvinfo : EIATTR_REGCOUNT
	.align		4
.L_19:
        /*0078*/ 	.byte	0x04, 0x2f
        /*007a*/ 	.short	(.L_21 - .L_20)
	.align		4
.L_20:
        /*007c*/ 	.word	index@(_Z17EqualizeHistogramPhPKhPKjj)
        /*0080*/ 	.word	0x0000000a


	//----- nvinfo : EIATTR_FRAME_SIZE
	.align		4
.L_21:
        /*0084*/ 	.byte	0x04, 0x11
        /*0086*/ 	.short	(.L_23 - .L_22)
	.align		4
.L_22:
        /*0088*/ 	.word	index@(_Z17EqualizeHistogramPhPKhPKjj)
        /*008c*/ 	.word	0x00000000


	//----- nvinfo : EIATTR_MIN_STACK_SIZE
	.align		4
.L_23:
        /*0090*/ 	.byte	0x04, 0x12
        /*0092*/ 	.short	(.L_25 - .L_24)
	.align		4
.L_24:
        /*0094*/ 	.word	index@(_Z17EqualizeHistogramPhPKhPKjj)
        /*0098*/ 	.word	0x00000000


	//----- nvinfo : EIATTR_MIN_STACK_SIZE
	.align		4
.L_25:
        /*009c*/ 	.byte	0x04, 0x12
        /*009e*/ 	.short	(.L_27 - .L_26)
	.align		4
.L_26:
        /*00a0*/ 	.word	index@(_Z12NormalizeCdfPjj)
        /*00a4*/ 	.word	0x00000000


	//----- nvinfo : EIATTR_MIN_STACK_SIZE
	.align		4
.L_27:
        /*00a8*/ 	.byte	0x04, 0x12
        /*00aa*/ 	.short	(.L_29 - .L_28)
	.align		4
.L_28:
        /*00ac*/ 	.word	index@(_Z13BrentKungScanPjPKj)
        /*00b0*/ 	.word	0x00000000


	//----- nvinfo : EIATTR_MIN_STACK_SIZE
	.align		4
.L_29:
        /*00b4*/ 	.byte	0x04, 0x12
        /*00b6*/ 	.short	(.L_31 - .L_30)
	.align		4
.L_30:
        /*00b8*/ 	.word	index@(_Z26KoggeStoneScanDoubleBufferPjPKj)
        /*00bc*/ 	.word	0x00000000


	//----- nvinfo : EIATTR_MIN_STACK_SIZE
	.align		4
.L_31:
        /*00c0*/ 	.byte	0x04, 0x12
        /*00c2*/ 	.short	(.L_33 - .L_32)
	.align		4
.L_32:
        /*00c4*/ 	.word	index@(_Z14KoggeStoneScanPjPKj)
        /*00c8*/ 	.word	0x00000000


	//----- nvinfo : EIATTR_MIN_STACK_SIZE
	.align		4
.L_33:
        /*00cc*/ 	.byte	0x04, 0x12
        /*00ce*/ 	.short	(.L_35 - .L_34)
	.align		4
.L_34:
        /*00d0*/ 	.word	index@(_Z18CalculateHistogramPKhPjj)
        /*00d4*/ 	.word	0x00000000
.L_35:


//--------------------- .nv.compat                --------------------------
	.section	.nv.compat,"",@"SHT_CUDA_COMPAT_INFO"
	.align	4
        /*0000*/ 	.byte	0x02, 0x09, 0x00, 0x00, 0x02, 0x02, 0x01, 0x00, 0x02, 0x05, 0x05, 0x00, 0x03, 0x07, 0x01, 0x01
        /*0010*/ 	.byte	0x02, 0x03, 0x00, 0x00, 0x02, 0x06, 0x01, 0x00, 0x04, 0x0b, 0x08, 0x00, 0x09, 0x00, 0x00, 0x00
        /*0020*/ 	.byte	0x00, 0x00, 0x00, 0x00


//--------------------- .nv.info._Z17EqualizeHistogramPhPKhPKjj --------------------------
	.section	.nv.info._Z17EqualizeHistogramPhPKhPKjj,"",@"SHT_CUDA_INFO"
	.sectionflags	@""
	.align	4


	//----- nvinfo : EIATTR_CUDA_API_VERSION
	.align		4
        /*0000*/ 	.byte	0x04, 0x37
        /*0002*/ 	.short	(.L_37 - .L_36)
.L_36:
        /*0004*/ 	.word	0x00000082


	//----- nvinfo : EIATTR_KPARAM_INFO
	.align		4
.L_37:
        /*0008*/ 	.byte	0x04, 0x17
        /*000a*/ 	.short	(.L_39 - .L_38)
.L_38:
        /*000c*/ 	.word	0x00000000
        /*0010*/ 	.short	0x0003
        /*0012*/ 	.short	0x0018
        /*0014*/ 	.byte	0x00, 0xf0, 0x11, 0x00


	//----- nvinfo : EIATTR_KPARAM_INFO
	.align		4
.L_39:
        /*0018*/ 	.byte	0x04, 0x17
        /*001a*/ 	.short	(.L_41 - .L_40)
.L_40:
        /*001c*/ 	.word	0x00000000
        /*0020*/ 	.short	0x0002
        /*0022*/ 	.short	0x0010
        /*0024*/ 	.byte	0x00, 0xf5, 0x21, 0x00


	//----- nvinfo : EIATTR_KPARAM_INFO
	.align		4
.L_41:
        /*0028*/ 	.byte	0x04, 0x17
        /*002a*/ 	.short	(.L_43 - .L_42)
.L_42:
        /*002c*/ 	.word	0x00000000
        /*0030*/ 	.short	0x0001
        /*0032*/ 	.short	0x0008
        /*0034*/ 	.byte	0x00, 0xf5, 0x21, 0x00


	//----- nvinfo : EIATTR_KPARAM_INFO
	.align		4
.L_43:
        /*0038*/ 	.byte	0x04, 0x17
        /*003a*/ 	.short	(.L_45 - .L_44)
.L_44:
        /*003c*/ 	.word	0x00000000
        /*0040*/ 	.short	0x0000
        /*0042*/ 	.short	0x0000
        /*0044*/ 	.byte	0x00, 0xf5, 0x21, 0x00


	//----- nvinfo : EIATTR_SPARSE_MMA_MASK
	.align		4
.L_45:
        /*0048*/ 	.byte	0x03, 0x50
        /*004a*/ 	.short	0x0000


	//----- nvinfo : EIATTR_MAXREG_COUNT
	.align		4
        /*004c*/ 	.byte	0x03, 0x1b
        /*004e*/ 	.short	0x00ff


	//----- nvinfo : EIATTR_MERCURY_ISA_VERSION
	.align		4
        /*0050*/ 	.byte	0x03, 0x5f
        /*0052*/ 	.short	0x0101


	//----- nvinfo : EIATTR_VRC_CTA_INIT_COUNT
	.align		4
        /*0054*/ 	.byte	0x02, 0x4a
	.zero		1
	.zero		1


	//----- nvinfo : EIATTR_EXIT_INSTR_OFFSETS
	.align		4
        /*0058*/ 	.byte	0x04, 0x1c
        /*005a*/ 	.short	(.L_47 - .L_46)


	//   ....[0]....
.L_46:
        /*005c*/ 	.word	0x00000070


	//   ....[1]....
        /*0060*/ 	.word	0x00000130


	//----- nvinfo : EIATTR_CBANK_PARAM_SIZE
	.align		4
.L_47:
        /*0064*/ 	.byte	0x03, 0x19
        /*0066*/ 	.short	0x001c


	//----- nvinfo : EIATTR_PARAM_CBANK
	.align		4
        /*0068*/ 	.byte	0x04, 0x0a
        /*006a*/ 	.short	(.L_49 - .L_48)
	.align		4
.L_48:
        /*006c*/ 	.word	index@(.nv.constant0._Z17EqualizeHistogramPhPKhPKjj)
        /*0070*/ 	.short	0x0380
        /*0072*/ 	.short	0x001c


	//----- nvinfo : EIATTR_SW_WAR
	.align		4
.L_49:
        /*0074*/ 	.byte	0x04, 0x36
        /*0076*/ 	.short	(.L_51 - .L_50)
.L_50:
        /*0078*/ 	.word	0x00000008
.L_51:


//--------------------- .nv.info._Z12NormalizeCdfPjj --------------------------
	.section	.nv.info._Z12NormalizeCdfPjj,"",@"SHT_CUDA_INFO"
	.sectionflags	@""
	.align	4


	//----- nvinfo : EIATTR_CUDA_API_VERSION
	.align		4
        /*0000*/ 	.byte	0x04, 0x37
        /*0002*/ 	.short	(.L_53 - .L_52)
.L_52:
        /*0004*/ 	.word	0x00000082


	//----- nvinfo : EIATTR_KPARAM_INFO
	.align		4
.L_53:
        /*0008*/ 	.byte	0x04, 0x17
        /*000a*/ 	.short	(.L_55 - .L_54)
.L_54:
        /*000c*/ 	.word	0x00000000
        /*0010*/ 	.short	0x0001
        /*0012*/ 	.short	0x0008
        /*0014*/ 	.byte	0x00, 0xf0, 0x11, 0x00


	//----- nvinfo : EIATTR_KPARAM_INFO
	.align		4
.L_55:
        /*0018*/ 	.byte	0x04, 0x17
        /*001a*/ 	.short	(.L_57 - .L_56)
.L_56:
        /*001c*/ 	.word	0x00000000
        /*0020*/ 	.short	0x0000
        /*0022*/ 	.short	0x0000
        /*0024*/ 	.byte	0x00, 0xf5, 0x21, 0x00


	//----- nvinfo : EIATTR_SPARSE_MMA_MASK
	.align		4
.L_57:
        /*0028*/ 	.byte	0x03, 0x50
        /*002a*/ 	.short	0x0000


	//----- nvinfo : EIATTR_MAXREG_COUNT
	.align		4
        /*002c*/ 	.byte	0x03, 0x1b
        /*002e*/ 	.short	0x00ff


	//----- nvinfo : EIATTR_NUM_BARRIERS
	.align		4
        /*0030*/ 	.byte	0x02, 0x4c
        /*0032*/ 	.byte	0x01
	.zero		1


	//----- nvinfo : EIATTR_MERCURY_ISA_VERSION
	.align		4
        /*0034*/ 	.byte	0x03, 0x5f
        /*0036*/ 	.short	0x0101


	//----- nvinfo : EIATTR_INT_WARP_WIDE_INSTR_OFFSETS
	.align		4
        /*0038*/ 	.byte	0x04, 0x31
        /*003a*/ 	.short	(.L_59 - .L_58)


	//   ....[0]....
.L_58:
        /*003c*/ 	.word	0x00000130


	//   ....[1]....
        /*0040*/ 	.word	0x00000140


	//----- nvinfo : EIATTR_VRC_CTA_INIT_COUNT
	.align		4
.L_59:
        /*0044*/ 	.byte	0x02, 0x4a
	.zero		1
	.zero		1


	//----- nvinfo : EIATTR_EXIT_INSTR_OFFSETS
	.align		4
        /*0048*/ 	.byte	0x04, 0x1c
        /*004a*/ 	.short	(.L_61 - .L_60)


	//   ....[0]....
.L_60:
        /*004c*/ 	.word	0x000001d0


	//   ....[1]....
        /*0050*/ 	.word	0x000003d0


	//----- nvinfo : EIATTR_CRS_STACK_SIZE
	.align		4
.L_61:
        /*0054*/ 	.byte	0x04, 0x1e
        /*0056*/ 	.short	(.L_63 - .L_62)
.L_62:
        /*0058*/ 	.word	0x00000000


	//----- nvinfo : EIATTR_CBANK_PARAM_SIZE
	.align		4
.L_63:
        /*005c*/ 	.byte	0x03, 0x19
        /*005e*/ 	.short	0x000c


	//----- nvinfo : EIATTR_PARAM_CBANK
	.align		4
        /*0060*/ 	.byte	0x04, 0x0a
        /*0062*/ 	.short	(.L_65 - .L_64)
	.align		4
.L_64:
        /*0064*/ 	.word	index@(.nv.constant0._Z12NormalizeCdfPjj)
        /*0068*/ 	.short	0x0380
        /*006a*/ 	.short	0x000c


	//----- nvinfo : EIATTR_SW_WAR
	.align		4
.L_65:
        /*006c*/ 	.byte	0x04, 0x36
        /*006e*/ 	.short	(.L_67 - .L_66)
.L_66:
        /*0070*/ 	.word	0x00000008
.L_67:


//--------------------- .nv.info._Z13BrentKungScanPjPKj --------------------------
	.section	.nv.info._Z13BrentKungScanPjPKj,"",@"SHT_CUDA_INFO"
	.sectionflags	@""
	.align	4


	//----- nvinfo : EIATTR_CUDA_API_VERSION
	.align		4
        /*0000*/ 	.byte	0x04, 0x37
        /*0002*/ 	.short	(.L_69 - .L_68)
.L_68:
        /*0004*/ 	.word	0x00000082


	//----- nvinfo : EIATTR_KPARAM_INFO
	.align		4
.L_69:
        /*0008*/ 	.byte	0x04, 0x17
        /*000a*/ 	.short	(.L_71 - .L_70)
.L_70:
        /*000c*/ 	.word	0x00000000
        /*0010*/ 	.short	0x0001
        /*0012*/ 	.short	0x0008
        /*0014*/ 	.byte	0x00, 0xf5, 0x21, 0x00


	//----- nvinfo : EIATTR_KPARAM_INFO
	.align		4
.L_71:
        /*0018*/ 	.byte	0x04, 0x17
        /*001a*/ 	.short	(.L_73 - .L_72)
.L_72:
        /*001c*/ 	.word	0x00000000
        /*0020*/ 	.short	0x0000
        /*0022*/ 	.short	0x0000
        /*0024*/ 	.byte	0x00, 0xf5, 0x21, 0x00


	//----- nvinfo : EIATTR_SPARSE_MMA_MASK
	.align		4
.L_73:
        /*0028*/ 	.byte	0x03, 0x50
        /*002a*/ 	.short	0x0000


	//----- nvinfo : EIATTR_MAXREG_COUNT
	.align		4
        /*002c*/ 	.byte	0x03, 0x1b
        /*002e*/ 	.short	0x00ff


	//----- nvinfo : EIATTR_NUM_BARRIERS
	.align		4
        /*0030*/ 	.byte	0x02, 0x4c
        /*0032*/ 	.byte	0x01
	.zero		1


	//----- nvinfo : EIATTR_MERCURY_ISA_VERSION
	.align		4
        /*0034*/ 	.byte	0x03, 0x5f
        /*0036*/ 	.short	0x0101


	//----- nvinfo : EIATTR_VRC_CTA_INIT_COUNT
	.align		4
        /*0038*/ 	.byte	0x02, 0x4a
	.zero		1
	.zero		1


	//----- nvinfo : EIATTR_EXIT_INSTR_OFFSETS
	.align		4
        /*003c*/ 	.byte	0x04, 0x1c
        /*003e*/ 	.short	(.L_75 - .L_74)


	//   ....[0]....
.L_74:
        /*0040*/ 	.word	0x000003d0


	//   ....[1]....
        /*0044*/ 	.word	0x00000420


	//----- nvinfo : EIATTR_CBANK_PARAM_SIZE
	.align		4
.L_75:
        /*0048*/ 	.byte	0x03, 0x19
        /*004a*/ 	.short	0x0010


	//----- nvinfo : EIATTR_PARAM_CBANK
	.align		4
        /*004c*/ 	.byte	0x04, 0x0a
        /*004e*/ 	.short	(.L_77 - .L_76)
	.align		4
.L_76:
        /*0050*/ 	.word	index@(.nv.constant0._Z13BrentKungScanPjPKj)
        /*0054*/ 	.short	0x0380
        /*0056*/ 	.short	0x0010


	//----- nvinfo : EIATTR_SW_WAR
	.align		4
.L_77:
        /*0058*/ 	.byte	0x04, 0x36
        /*005a*/ 	.short	(.L_79 - .L_78)
.L_78:
        /*005c*/ 	.word	0x00000008
.L_79:


//--------------------- .nv.info._Z26KoggeStoneScanDoubleBufferPjPKj --------------------------
	.section	.nv.info._Z26KoggeStoneScanDoubleBufferPjPKj,"",@"SHT_CUDA_INFO"
	.sectionflags	@""
	.align	4


	//----- nvinfo : EIATTR_CUDA_API_VERSION
	.align		4
        /*0000*/ 	.byte	0x04, 0x37
        /*0002*/ 	.short	(.L_81 - .L_80)
.L_80:
        /*0004*/ 	.word	0x00000082


	//----- nvinfo : EIATTR_KPARAM_INFO
	.align		4
.L_81:
        /*0008*/ 	.byte	0x04, 0x17
        /*000a*/ 	.short	(.L_83 - .L_82)
.L_82:
        /*000c*/ 	.word	0x00000000
        /*0010*/ 	.short	0x0001
        /*0012*/ 	.short	0x0008
        /*0014*/ 	.byte	0x00, 0xf5, 0x21, 0x00


	//----- nvinfo : EIATTR_KPARAM_INFO
	.align		4
.L_83:
        /*0018*/ 	.byte	0x04, 0x17
        /*001a*/ 	.short	(.L_85 - .L_84)
.L_84:
        /*001c*/ 	.word	0x00000000
        /*0020*/ 	.short	0x0000
        /*0022*/ 	.short	0x0000
        /*0024*/ 	.byte	0x00, 0xf5, 0x21, 0x00


	//----- nvinfo : EIATTR_SPARSE_MMA_MASK
	.align		4
.L_85:
        /*0028*/ 	.byte	0x03, 0x50
        /*002a*/ 	.short	0x0000


	//----- nvinfo : EIATTR_MAXREG_COUNT
	.align		4
        /*002c*/ 	.byte	0x03, 0x1b
        /*002e*/ 	.short	0x00ff


	//----- nvinfo : EIATTR_NUM_BARRIERS
	.align		4
        /*0030*/ 	.byte	0x02, 0x4c
        /*0032*/ 	.byte	0x01
	.zero		1


	//----- nvinfo : EIATTR_MERCURY_ISA_VERSION
	.align		4
        /*0034*/ 	.byte	0x03, 0x5f
        /*0036*/ 	.short	0x0101


	//----- nvinfo : EIATTR_VRC_CTA_INIT_COUNT
	.align		4
        /*0038*/ 	.byte	0x02, 0x4a
	.zero		1
	.zero		1


	//----- nvinfo : EIATTR_EXIT_INSTR_OFFSETS
	.align		4
        /*003c*/ 	.byte	0x04, 0x1c
        /*003e*/ 	.short	(.L_87 - .L_86)


	//   ....[0]....
.L_86:
        /*0040*/ 	.word	0x00000290


	//   ....[1]....
        /*0044*/ 	.word	0x000002f0


	//----- nvinfo : EIATTR_CBANK_PARAM_SIZE
	.align		4
.L_87:
        /*0048*/ 	.byte	0x03, 0x19
        /*004a*/ 	.short	0x0010


	//----- nvinfo : EIATTR_PARAM_CBANK
	.align		4
        /*004c*/ 	.byte	0x04, 0x0a
        /*004e*/ 	.short	(.L_89 - .L_88)
	.align		4
.L_88:
        /*0050*/ 	.word	index@(.nv.constant0._Z26KoggeStoneScanDoubleBufferPjPKj)
        /*0054*/ 	.short	0x0380
        /*0056*/ 	.short	0x0010


	//----- nvinfo : EIATTR_SW_WAR
	.align		4
.L_89:
        /*0058*/ 	.byte	0x04, 0x36
        /*005a*/ 	.short	(.L_91 - .L_90)
.L_90:
        /*005c*/ 	.word	0x00000008
.L_91:


//--------------------- .nv.info._Z14KoggeStoneScanPjPKj --------------------------
	.section	.nv.info._Z14KoggeStoneScanPjPKj,"",@"SHT_CUDA_INFO"
	.sectionflags	@""
	.align	4


	//----- nvinfo : EIATTR_CUDA_API_VERSION
	.align		4
        /*0000*/ 	.byte	0x04, 0x37
        /*0002*/ 	.short	(.L_93 - .L_92)
.L_92:
        /*0004*/ 	.word	0x00000082


	//----- nvinfo : EIATTR_KPARAM_INFO
	.align		4
.L_93:
        /*0008*/ 	.byte	0x04, 0x17
        /*000a*/ 	.short	(.L_95 - .L_94)
.L_94:
        /*000c*/ 	.word	0x00000000
        /*0010*/ 	.short	0x0001
        /*0012*/ 	.short	0x0008
        /*0014*/ 	.byte	0x00, 0xf5, 0x21, 0x00


	//----- nvinfo : EIATTR_KPARAM_INFO
	.align		4
.L_95:
        /*0018*/ 	.byte	0x04, 0x17
        /*001a*/ 	.short	(.L_97 - .L_96)
.L_96:
        /*001c*/ 	.word	0x00000000
        /*0020*/ 	.short	0x0000
        /*0022*/ 	.short	0x0000
        /*0024*/ 	.byte	0x00, 0xf5, 0x21, 0x00


	//----- nvinfo : EIATTR_SPARSE_MMA_MASK
	.align		4
.L_97:
        /*0028*/ 	.byte	0x03, 0x50
        /*002a*/ 	.short	0x0000


	//----- nvinfo : EIATTR_MAXREG_COUNT
	.align		4
        /*002c*/ 	.byte	0x03, 0x1b
        /*002e*/ 	.short	0x00ff


	//----- nvinfo : EIATTR_NUM_BARRIERS
	.align		4
        /*0030*/ 	.byte	0x02, 0x4c
        /*0032*/ 	.byte	0x01
	.zero		1


	//----- nvinfo : EIATTR_MERCURY_ISA_VERSION
	.align		4
        /*0034*/ 	.byte	0x03, 0x5f
        /*0036*/ 	.short	0x0101


	//----- nvinfo : EIATTR_VRC_CTA_INIT_COUNT
	.align		4
        /*0038*/ 	.byte	0x02, 0x4a
	.zero		1
	.zero		1


	//----- nvinfo : EIATTR_EXIT_INSTR_OFFSETS
	.align		4
        /*003c*/ 	.byte	0x04, 0x1c
        /*003e*/ 	.short	(.L_99 - .L_98)


	//   ....[0]....
.L_98:
        /*0040*/ 	.word	0x00000200


	//   ....[1]....
        /*0044*/ 	.word	0x00000250


	//----- nvinfo : EIATTR_CBANK_PARAM_SIZE
	.align		4
.L_99:
        /*0048*/ 	.byte	0x03, 0x19
        /*004a*/ 	.short	0x0010


	//----- nvinfo : EIATTR_PARAM_CBANK
	.align		4
        /*004c*/ 	.byte	0x04, 0x0a
        /*004e*/ 	.short	(.L_101 - .L_100)
	.align		4
.L_100:
        /*0050*/ 	.word	index@(.nv.constant0._Z14KoggeStoneScanPjPKj)
        /*0054*/ 	.short	0x0380
        /*0056*/ 	.short	0x0010


	//----- nvinfo : EIATTR_SW_WAR
	.align		4
.L_101:
        /*0058*/ 	.byte	0x04, 0x36
        /*005a*/ 	.short	(.L_103 - .L_102)
.L_102:
        /*005c*/ 	.word	0x00000008
.L_103:


//--------------------- .nv.info._Z18CalculateHistogramPKhPjj --------------------------
	.section	.nv.info._Z18CalculateHistogramPKhPjj,"",@"SHT_CUDA_INFO"
	.sectionflags	@""
	.align	4


	//----- nvinfo : EIATTR_CUDA_API_VERSION
	.align		4
        /*0000*/ 	.byte	0x04, 0x37
        /*0002*/ 	.short	(.L_105 - .L_104)
.L_104:
        /*0004*/ 	.word	0x00000082


	//----- nvinfo : EIATTR_KPARAM_INFO
	.align		4
.L_105:
        /*0008*/ 	.byte	0x04, 0x17
        /*000a*/ 	.short	(.L_107 - .L_106)
.L_106:
        /*000c*/ 	.word	0x00000000
        /*0010*/ 	.short	0x0002
        /*0012*/ 	.short	0x0010
        /*0014*/ 	.byte	0x00, 0xf0, 0x11, 0x00


	//----- nvinfo : EIATTR_KPARAM_INFO
	.align		4
.L_107:
        /*0018*/ 	.byte	0x04, 0x17
        /*001a*/ 	.short	(.L_109 - .L_108)
.L_108:
        /*001c*/ 	.word	0x00000000
        /*0020*/ 	.short	0x0001
        /*0022*/ 	.short	0x0008
        /*0024*/ 	.byte	0x00, 0xf5, 0x21, 0x00


	//----- nvinfo : EIATTR_KPARAM_INFO
	.align		4
.L_109:
        /*0028*/ 	.byte	0x04, 0x17
        /*002a*/ 	.short	(.L_111 - .L_110)
.L_110:
        /*002c*/ 	.word	0x00000000
        /*0030*/ 	.short	0x0000
        /*0032*/ 	.short	0x0000
        /*0034*/ 	.byte	0x00, 0xf5, 0x21, 0x00


	//----- nvinfo : EIATTR_SPARSE_MMA_MASK
	.align		4
.L_111:
        /*0038*/ 	.byte	0x03, 0x50
        /*003a*/ 	.short	0x0000


	//----- nvinfo : EIATTR_MAXREG_COUNT
	.align		4
        /*003c*/ 	.byte	0x03, 0x1b
        /*003e*/ 	.short	0x00ff


	//----- nvinfo : EIATTR_NUM_BARRIERS
	.align		4
        /*0040*/ 	.byte	0x02, 0x4c
        /*0042*/ 	.byte	0x01
	.zero		1


	//----- nvinfo : EIATTR_MERCURY_ISA_VERSION
	.align		4
        /*0044*/ 	.byte	0x03, 0x5f
        /*0046*/ 	.short	0x0101


	//----- nvinfo : EIATTR_VRC_CTA_INIT_COUNT
	.align		4
        /*0048*/ 	.byte	0x02, 0x4a
	.zero		1
	.zero		1


	//----- nvinfo : EIATTR_EXIT_INSTR_OFFSETS
	.align		4
        /*004c*/ 	.byte	0x04, 0x1c
        /*004e*/ 	.short	(.L_113 - .L_112)


	//   ....[0]....
.L_112:
        /*0050*/ 	.word	0x00000190


	//   ....[1]....
        /*0054*/ 	.word	0x000001e0


	//----- nvinfo : EIATTR_CRS_STACK_SIZE
	.align		4
.L_113:
        /*0058*/ 	.byte	0x04, 0x1e
        /*005a*/ 	.short	(.L_115 - .L_114)
.L_114:
        /*005c*/ 	.word	0x00000000


	//----- nvinfo : EIATTR_CBANK_PARAM_SIZE
	.align		4
.L_115:
        /*0060*/ 	.byte	0x03, 0x19
        /*0062*/ 	.short	0x0014


	//----- nvinfo : EIATTR_PARAM_CBANK
	.align		4
        /*0064*/ 	.byte	0x04, 0x0a
        /*0066*/ 	.short	(.L_117 - .L_116)
	.align		4
.L_116:
        /*0068*/ 	.word	index@(.nv.constant0._Z18CalculateHistogramPKhPjj)
        /*006c*/ 	.short	0x0380
        /*006e*/ 	.short	0x0014


	//----- nvinfo : EIATTR_SW_WAR
	.align		4
.L_117:
        /*0070*/ 	.byte	0x04, 0x36
        /*0072*/ 	.short	(.L_119 - .L_118)
.L_118:
        /*0074*/ 	.word	0x00000008
.L_119:


//--------------------- .nv.callgraph             --------------------------
	.section	.nv.callgraph,"",@"SHT_CUDA_CALLGRAPH"
	.align	4
	.sectionentsize	8
	.align		4
        /*0000*/ 	.word	0x00000000
	.align		4
        /*0004*/ 	.word	0xffffffff
	.align		4
        /*0008*/ 	.word	0x00000000
	.align		4
        /*000c*/ 	.word	0xfffffffe
	.align		4
        /*0010*/ 	.word	0x00000000
	.align		4
        /*0014*/ 	.word	0xfffffffd
	.align		4
        /*0018*/ 	.word	0x00000000
	.align		4
        /*001c*/ 	.word	0xfffffffc


//--------------------- .text._Z17EqualizeHistogramPhPKhPKjj --------------------------
	.section	.text._Z17EqualizeHistogramPhPKhPKjj,"ax",@progbits
	.align	128
        .global         _Z17EqualizeHistogramPhPKhPKjj
        .type           _Z17EqualizeHistogramPhPKhPKjj,@function
        .size           _Z17EqualizeHistogramPhPKhPKjj,(.L_x_17 - _Z17EqualizeHistogramPhPKhPKjj)
        .other          _Z17EqualizeHistogramPhPKhPKjj,@"STO_CUDA_ENTRY STV_DEFAULT"
_Z17EqualizeHistogramPhPKhPKjj:
.text._Z17EqualizeHistogramPhPKhPKjj:
[----:B------:R-:W-:Y:S01]  /*0000*/  LDC R1, c[0x0][0x37c] ;  /* 0x0000df00ff017b82 */ /* 0x000fe20000000800 */
[----:B------:R-:W0:Y:S07]  /*0010*/  S2R R6, SR_TID.X ;  /* 0x0000000000067919 */ /* 0x000e2e0000002100 */
[----:B------:R-:W0:Y:S01]  /*0020*/  S2UR UR4, SR_CTAID.X ;  /* 0x00000000000479c3 */ /* 0x000e220000002500 */
[----:B------:R-:W1:Y:S07]  /*0030*/  LDCU UR5, c[0x0][0x398] ;  /* 0x00007300ff0577ac */ /* 0x000e6e0008000800 */
[----:B------:R-:W0:Y:S02]  /*0040*/  LDC R3, c[0x0][0x360] ;  /* 0x0000d800ff037b82 */ /* 0x000e240000000800 */
[----:B0-----:R-:W-:-:S05]  /*0050*/  IMAD R6, R3, UR4, R6 ;  /* 0x0000000403067c24 */ /* 0x001fca000f8e0206 */
[----:B-1----:R-:W-:-:S13]  /*0060*/  ISETP.GE.U32.AND P0, PT, R6, UR5, PT ;  /* 0x0000000506007c0c */ /* 0x002fda000bf06070 */
[----:B------:R-:W-:Y:S05]  /*0070*/  @P0 EXIT ;  /* 0x000000000000094d */ /* 0x000fea0003800000 */
[----:B------:R-:W0:Y:S01]  /*0080*/  LDCU.128 UR8, c[0x0][0x380] ;  /* 0x00007000ff0877ac */ /* 0x000e220008000c00 */
[----:B------:R-:W1:Y:S01]  /*0090*/  LDC.64 R2, c[0x0][0x390] ;  /* 0x0000e400ff027b82 */ /* 0x000e620000000a00 */
[----:B------:R-:W2:Y:S01]  /*00a0*/  LDCU.64 UR4, c[0x0][0x358] ;  /* 0x00006b00ff0477ac */ /* 0x000ea20008000a00 */
[----:B0-----:R-:W-:-:S05]  /*00b0*/  IADD3 R4, P0, PT, R6, UR10, RZ ;  /* 0x0000000a06047c10 */ /* 0x001fca000ff1e0ff */
[----:B------:R-:W-:-:S06]  /*00c0*/  IMAD.X R5, RZ, RZ, UR11, P0 ;  /* 0x0000000bff057e24 */ /* 0x000fcc00080e06ff */
[----:B--2---:R-:W1:Y:S01]  /*00d0*/  LDG.E.U8 R5, desc[UR4][R4.64] ;  /* 0x0000000404057981 */ /* 0x004e62000c1e1100 */
[----:B------:R-:W-:Y:S01]  /*00e0*/  IADD3 R6, P0, PT, R6, UR8, RZ ;  /* 0x0000000806067c10 */ /* 0x000fe2000ff1e0ff */
[----:B-1----:R-:W-:-:S06]  /*00f0*/  IMAD.WIDE.U32 R2, R5, 0x4, R2 ;  /* 0x0000000405027825 */ /* 0x002fcc00078e0002 */
[----:B------:R-:W2:Y:S01]  /*0100*/  LDG.E R3, desc[UR4][R2.64] ;  /* 0x0000000402037981 */ /* 0x000ea2000c1e1900 */
[----:B------:R-:W-:-:S05]  /*0110*/  IADD3.X R7, PT, PT, RZ, UR9, RZ, P0, !PT ;  /* 0x00000009ff077c10 */ /* 0x000fca00087fe4ff */
[----:B--2---:R-:W-:Y:S01]  /*0120*/  STG.E.U8 desc[UR4][R6.64], R3 ;  /* 0x0000000306007986 */ /* 0x004fe2000c101104 */
[----:B------:R-:W-:Y:S05]  /*0130*/  EXIT ;  /* 0x000000000000794d */ /* 0x000fea0003800000 */
.L_x_0:
[----:B------:R-:W-:-:S00]  /*0140*/  BRA `(.L_x_0) ;  /* 0xfffffffc00fc7947 */ /* 0x000fc0000383ffff */
[----:B------:R-:W-:-:S00]  /*0150*/  NOP ;  /* 0x0000000000007918 */ /* 0x000fc00000000000 */
        /* <DEDUP_REMOVED lines=10> */
.L_x_17:


//--------------------- .text._Z12NormalizeCdfPjj --------------------------
	.section	.text._Z12NormalizeCdfPjj,"ax",@progbits
	.align	128
        .global         _Z12NormalizeCdfPjj
        .type           _Z12NormalizeCdfPjj,@function
        .size           _Z12NormalizeCdfPjj,(.L_x_18 - _Z12NormalizeCdfPjj)
        .other          _Z12NormalizeCdfPjj,@"STO_CUDA_ENTRY STV_DEFAULT"
_Z12NormalizeCdfPjj:
.text._Z12NormalizeCdfPjj:
[----:B------:R-:W-:Y:S01]  /*0000*/  LDC R1, c[0x0][0x37c] ;  /* 0x0000df00ff017b82 */ /* 0x000fe20000000800 */
[----:B------:R-:W0:Y:S07]  /*0010*/  S2R R7, SR_TID.X ;  /* 0x0000000000077919 */ /* 0x000e2e0000002100 */
[----:B------:R-:W1:Y:S01]  /*0020*/  LDC.64 R4, c[0x0][0x380] ;  /* 0x0000e000ff047b82 */ /* 0x000e620000000a00 */
[----:B------:R-:W2:Y:S01]  /*0030*/  LDCU.64 UR6, c[0x0][0x358] ;  /* 0x00006b00ff0677ac */ /* 0x000ea20008000a00 */
[----:B0-----:R-:W-:-:S13]  /*0040*/  ISETP.NE.AND P0, PT, R7, RZ, PT ;  /* 0x000000ff0700720c */ /* 0x001fda0003f05270 */
[----:B------:R-:W0:Y:S01]  /*0050*/  @!P0 S2R R3, SR_CgaCtaId ;  /* 0x0000000000038919 */ /* 0x000e220000008800 */
[----:B------:R-:W-:Y:S01]  /*0060*/  @!P0 MOV R0, 0x400 ;  /* 0x0000040000008802 */ /* 0x000fe20000000f00 */
[----:B------:R-:W-:-:S03]  /*0070*/  @!P0 IMAD.MOV.U32 R9, RZ, RZ, 0x100 ;  /* 0x00000100ff098424 */ /* 0x000fc600078e00ff */
[----:B0-----:R-:W-:Y:S01]  /*0080*/  @!P0 LEA R0, R3, R0, 0x18 ;  /* 0x0000000003008211 */ /* 0x001fe200078ec0ff */
[----:B-1----:R-:W-:-:S04]  /*0090*/  IMAD.WIDE.U32 R2, R7, 0x4, R4 ;  /* 0x0000000407027825 */ /* 0x002fc800078e0004 */
[----:B------:R0:W-:Y:S01]  /*00a0*/  @!P0 STS [R0], R9 ;  /* 0x0000000900008388 */ /* 0x0001e20000000800 */
[----:B------:R-:W-:Y:S06]  /*00b0*/  BAR.SYNC.DEFER_BLOCKING 0x0 ;  /* 0x0000000000007b1d */ /* 0x000fec0000010000 */
[----:B--2---:R-:W2:Y:S01]  /*00c0*/  LDG.E R6, desc[UR6][R2.64] ;  /* 0x0000000602067981 */ /* 0x004ea2000c1e1900 */
[----:B------:R-:W-:Y:S01]  /*00d0*/  BSSY.RECONVERGENT B0, `(.L_x_1) ;  /* 0x000000e000007945 */ /* 0x000fe20003800200 */
[----:B------:R-:W-:Y:S02]  /*00e0*/  ISETP.GT.U32.AND P1, PT, R7, 0xff, PT ;  /* 0x000000ff0700780c */ /* 0x000fe40003f24070 */
[----:B--2---:R-:W-:-:S13]  /*00f0*/  ISETP.NE.AND P0, PT, R6, RZ, PT ;  /* 0x000000ff0600720c */ /* 0x004fda0003f05270 */
[----:B0-----:R-:W-:Y:S05]  /*0100*/  @!P0 BRA `(.L_x_2) ;  /* 0x0000000000288947 */ /* 0x001fea0003800000 */
[----:B------:R-:W0:Y:S01]  /*0110*/  S2R R0, SR_LANEID ;  /* 0x0000000000007919 */ /* 0x000e220000000000 */
[----:B------:R-:W1:Y:S01]  /*0120*/  S2UR UR5, SR_CgaCtaId ;  /* 0x00000000000579c3 */ /* 0x000e620000008800 */
[----:B------:R-:W-:Y:S01]  /*0130*/  VOTEU.ANY UR4, UPT, PT ;  /* 0x0000000000047886 */ /* 0x000fe200038e0100 */
[----:B------:R-:W-:Y:S01]  /*0140*/  CREDUX.MIN UR8, R7 ;  /* 0x00000000070872cc */ /* 0x000fe20000008000 */
[----:B------:R-:W-:-:S06]  /*0150*/  UFLO.U32 UR4, UR4 ;  /* 0x00000004000472bd */ /* 0x000fcc00080e0000 */
[----:B0-----:R-:W-:Y:S01]  /*0160*/  ISETP.EQ.U32.AND P0, PT, R0, UR4, PT ;  /* 0x0000000400007c0c */ /* 0x001fe2000bf02070 */
[----:B------:R-:W-:-:S05]  /*0170*/  UMOV UR4, 0x400 ;  /* 0x0000040000047882 */ /* 0x000fca0000000000 */
[----:B------:R-:W-:Y:S01]  /*0180*/  IMAD.U32 R0, RZ, RZ, UR8 ;  /* 0x00000008ff007e24 */ /* 0x000fe2000f8e00ff */
[----:B-1----:R-:W-:-:S09]  /*0190*/  ULEA UR4, UR5, UR4, 0x18 ;  /* 0x0000000405047291 */ /* 0x002fd2000f8ec0ff */
[----:B------:R0:W-:Y:S03]  /*01a0*/  @P0 ATOMS.MIN RZ, [UR4], R0 ;  /* 0x00000000ffff098c */ /* 0x0001e60008800004 */
.L_x_2:
[----:B------:R-:W-:Y:S05]  /*01b0*/  BSYNC.RECONVERGENT B0 ;  /* 0x0000000000007941 */ /* 0x000fea0003800200 */
.L_x_1:
[----:B------:R-:W-:Y:S06]  /*01c0*/  BAR.SYNC.DEFER_BLOCKING 0x0 ;  /* 0x0000000000007b1d */ /* 0x000fec0000010000 */
[----:B------:R-:W-:Y:S05]  /*01d0*/  @P1 EXIT ;  /* 0x000000000000194d */ /* 0x000fea0003800000 */
[----:B------:R-:W1:Y:S01]  /*01e0*/  S2UR UR5, SR_CgaCtaId ;  /* 0x00000000000579c3 */ /* 0x000e620000008800 */
[----:B------:R-:W-:Y:S01]  /*01f0*/  UMOV UR4, 0x400 ;  /* 0x0000040000047882 */ /* 0x000fe20000000000 */
[----:B------:R-:W2:Y:S01]  /*0200*/  LDG.E R9, desc[UR6][R2.64] ;  /* 0x0000000602097981 */ /* 0x000ea2000c1e1900 */
[----:B-1----:R-:W-:-:S09]  /*0210*/  ULEA UR4, UR5, UR4, 0x18 ;  /* 0x0000000405047291 */ /* 0x002fd2000f8ec0ff */
[----:B------:R-:W1:Y:S02]  /*0220*/  LDS R7, [UR4] ;  /* 0x00000004ff077984 */ /* 0x000e640008000800 */
[----:B------:R-:W0:Y:S01]  /*0230*/  LDCU UR4, c[0x0][0x388] ;  /* 0x00007100ff0477ac */ /* 0x000e220008000800 */
[----:B-1----:R-:W-:-:S06]  /*0240*/  IMAD.WIDE.U32 R4, R7, 0x4, R4 ;  /* 0x0000000407047825 */ /* 0x002fcc00078e0004 */
[----:B------:R-:W0:Y:S02]  /*0250*/  LDG.E R4, desc[UR6][R4.64] ;  /* 0x0000000604047981 */ /* 0x000e24000c1e1900 */
[----:B0-----:R-:W-:-:S04]  /*0260*/  IADD3 R0, PT, PT, -R4, UR4, RZ ;  /* 0x0000000404007c10 */ /* 0x001fc8000fffe1ff */
[----:B------:R-:W0:Y:S08]  /*0270*/  I2F.U32.RP R8, R0 ;  /* 0x0000000000087306 */ /* 0x000e300000209000 */
[----:B0-----:R-:W0:Y:S01]  /*0280*/  MUFU.RCP R8, R8 ;  /* 0x0000000800087308 */ /* 0x001e220000001000 */
[----:B------:R-:W-:Y:S01]  /*0290*/  IADD3 R11, PT, PT, RZ, -R0, RZ ;  /* 0x80000000ff0b7210 */ /* 0x000fe20007ffe0ff */
[----:B0-----:R-:W-:-:S06]  /*02a0*/  VIADD R6, R8, 0xffffffe ;  /* 0x0ffffffe08067836 */ /* 0x001fcc0000000000 */
[----:B------:R0:W1:Y:S01]  /*02b0*/  F2I.FTZ.U32.TRUNC.NTZ R7, R6 ;  /* 0x0000000600077305 */ /* 0x000062000021f000 */
[----:B--2---:R-:W-:Y:S01]  /*02c0*/  IMAD.IADD R9, R9, 0x1, -R4 ;  /* 0x0000000109097824 */ /* 0x004fe200078e0a04 */
[----:B------:R-:W-:Y:S01]  /*02d0*/  SHF.R.U32.HI R4, RZ, 0x1, R0 ;  /* 0x00000001ff047819 */ /* 0x000fe20000011600 */
[----:B0-----:R-:W-:Y:S02]  /*02e0*/  IMAD.MOV.U32 R6, RZ, RZ, RZ ;  /* 0x000000ffff067224 */ /* 0x001fe400078e00ff */
[----:B-1----:R-:W-:Y:S02]  /*02f0*/  IMAD R5, R11, R7, RZ ;  /* 0x000000070b057224 */ /* 0x002fe400078e02ff */
[----:B------:R-:W-:Y:S02]  /*0300*/  IMAD R9, R9, 0xff, R4 ;  /* 0x000000ff09097824 */ /* 0x000fe400078e0204 */
[----:B------:R-:W-:-:S06]  /*0310*/  IMAD.HI.U32 R10, R7, R5, R6 ;  /* 0x00000005070a7227 */ /* 0x000fcc00078e0006 */
[----:B------:R-:W-:-:S05]  /*0320*/  IMAD.HI.U32 R5, R10, R9, RZ ;  /* 0x000000090a057227 */ /* 0x000fca00078e00ff */
[----:B------:R-:W-:-:S05]  /*0330*/  IADD3 R4, PT, PT, -R5, RZ, RZ ;  /* 0x000000ff05047210 */ /* 0x000fca0007ffe1ff */
[----:B------:R-:W-:-:S05]  /*0340*/  IMAD R9, R0, R4, R9 ;  /* 0x0000000400097224 */ /* 0x000fca00078e0209 */
[----:B------:R-:W-:Y:S02]  /*0350*/  ISETP.GE.U32.AND P0, PT, R9, R0, PT ;  /* 0x000000000900720c */ /* 0x000fe40003f06070 */
[----:B------:R-:W-:-:S11]  /*0360*/  ISETP.NE.U32.AND P2, PT, R0, RZ, PT ;  /* 0x000000ff0000720c */ /* 0x000fd60003f45070 */
[----:B------:R-:W-:-:S05]  /*0370*/  @P0 IMAD.IADD R9, R9, 0x1, -R0 ;  /* 0x0000000109090824 */ /* 0x000fca00078e0a00 */
[----:B------:R-:W-:Y:S01]  /*0380*/  ISETP.GE.U32.AND P1, PT, R9, R0, PT ;  /* 0x000000000900720c */ /* 0x000fe20003f26070 */
[----:B------:R-:W-:-:S12]  /*0390*/  @P0 VIADD R5, R5, 0x1 ;  /* 0x0000000105050836 */ /* 0x000fd80000000000 */
[----:B------:R-:W-:Y:S02]  /*03a0*/  @P1 IADD3 R5, PT, PT, R5, 0x1, RZ ;  /* 0x0000000105051810 */ /* 0x000fe40007ffe0ff */
[----:B------:R-:W-:-:S05]  /*03b0*/  @!P2 LOP3.LUT R5, RZ, R0, RZ, 0x33, !PT ;  /* 0x00000000ff05a212 */ /* 0x000fca00078e33ff */
[----:B------:R-:W-:Y:S01]  /*03c0*/  STG.E desc[UR6][R2.64], R5 ;  /* 0x0000000502007986 */ /* 0x000fe2000c101906 */
[----:B------:R-:W-:Y:S05]  /*03d0*/  EXIT ;  /* 0x000000000000794d */ /* 0x000fea0003800000 */
.L_x_3:
        /* <DEDUP_REMOVED lines=10> */
.L_x_18:


//--------------------- .text._Z13BrentKungScanPjPKj --------------------------
	.section	.text._Z13BrentKungScanPjPKj,"ax",@progbits
	.align	128
        .global         _Z13BrentKungScanPjPKj
        .type           _Z13BrentKungScanPjPKj,@function
        .size           _Z13BrentKungScanPjPKj,(.L_x_19 - _Z13BrentKungScanPjPKj)
        .other          _Z13BrentKungScanPjPKj,@"STO_CUDA_ENTRY STV_DEFAULT"
_Z13BrentKungScanPjPKj:
.text._Z13BrentKungScanPjPKj:
[----:B------:R-:W-:Y:S01]  /*0000*/  LDC R1, c[0x0][0x37c] ;  /* 0x0000df00ff017b82 */ /* 0x000fe20000000800 */
[----:B------:R-:W0:Y:S07]  /*0010*/  S2R R5, SR_TID.X ;  /* 0x0000000000057919 */ /* 0x000e2e0000002100 */
[----:B------:R-:W1:Y:S01]  /*0020*/  S2UR UR4, SR_CTAID.X ;  /* 0x00000000000479c3 */ /* 0x000e620000002500 */
[----:B------:R-:W2:Y:S07]  /*0030*/  LDCU.64 UR6, c[0x0][0x358] ;  /* 0x00006b00ff0677ac */ /* 0x000eae0008000a00 */
[----:B------:R-:W1:Y:S02]  /*0040*/  LDC R3, c[0x0][0x360] ;  /* 0x0000d800ff037b82 */ /* 0x000e640000000800 */
[----:B-1----:R-:W-:-:S04]  /*0050*/  IMAD R2, R3, UR4, RZ ;  /* 0x0000000403027c24 */ /* 0x002fc8000f8e02ff */
[----:B0-----:R-:W-:-:S04]  /*0060*/  IMAD R2, R2, 0x2, R5 ;  /* 0x0000000202027824 */ /* 0x001fc800078e0205 */
[C---:B------:R-:W-:Y:S01]  /*0070*/  IMAD.IADD R0, R2.reuse, 0x1, R3 ;  /* 0x0000000102007824 */ /* 0x040fe200078e0203 */
[----:B------:R-:W-:-:S04]  /*0080*/  ISETP.GT.U32.AND P0, PT, R2, 0xff, PT ;  /* 0x000000ff0200780c */ /* 0x000fc80003f04070 */
[----:B------:R-:W-:-:S09]  /*0090*/  ISETP.GT.U32.AND P1, PT, R0, 0xff, PT ;  /* 0x000000ff0000780c */ /* 0x000fd20003f24070 */
[----:B------:R-:W0:Y:S08]  /*00a0*/  @!P0 LDC.64 R6, c[0x0][0x388] ;  /* 0x0000e200ff068b82 */ /* 0x000e300000000a00 */
[----:B------:R-:W1:Y:S01]  /*00b0*/  @!P1 LDC.64 R8, c[0x0][0x388] ;  /* 0x0000e200ff089b82 */ /* 0x000e620000000a00 */
[----:B0-----:R-:W-:-:S06]  /*00c0*/  @!P0 IMAD.WIDE.U32 R6, R2, 0x4, R6 ;  /* 0x0000000402068825 */ /* 0x001fcc00078e0006 */
[----:B--2---:R-:W2:Y:S01]  /*00d0*/  @!P0 LDG.E R7, desc[UR6][R6.64] ;  /* 0x0000000606078981 */ /* 0x004ea2000c1e1900 */
[----:B-1----:R-:W-:-:S06]  /*00e0*/  @!P1 IMAD.WIDE.U32 R8, R0, 0x4, R8 ;  /* 0x0000000400089825 */ /* 0x002fcc00078e0008 */
[----:B------:R-:W3:Y:S01]  /*00f0*/  @!P1 LDG.E R9, desc[UR6][R8.64] ;  /* 0x0000000608099981 */ /* 0x000ee2000c1e1900 */
[----:B------:R-:W0:Y:S01]  /*0100*/  S2UR UR5, SR_CgaCtaId ;  /* 0x00000000000579c3 */ /* 0x000e220000008800 */
[----:B------:R-:W-:Y:S02]  /*0110*/  UMOV UR4, 0x400 ;  /* 0x0000040000047882 */ /* 0x000fe40000000000 */
[----:B0-----:R-:W-:-:S06]  /*0120*/  ULEA UR4, UR5, UR4, 0x18 ;  /* 0x0000000405047291 */ /* 0x001fcc000f8ec0ff */
[----:B------:R-:W-:-:S05]  /*0130*/  LEA R10, R5, UR4, 0x2 ;  /* 0x00000004050a7c11 */ /* 0x000fca000f8e10ff */
[----:B------:R-:W-:Y:S02]  /*0140*/  IMAD R4, R3, 0x4, R10 ;  /* 0x0000000403047824 */ /* 0x000fe400078e020a */
[----:B------:R-:W-:Y:S01]  /*0150*/  HFMA2 R12, -RZ, RZ, 0, 5.9604644775390625e-08 ;  /* 0x00000001ff0c7431 */ /* 0x000fe200000001ff */
[----:B------:R-:W-:Y:S01]  /*0160*/  LEA R5, R5, 0x2, 0x1 ;  /* 0x0000000205057811 */ /* 0x000fe200078e08ff */
[----:B--2---:R0:W-:Y:S04]  /*0170*/  @!P0 STS [R10], R7 ;  /* 0x000000070a008388 */ /* 0x0041e80000000800 */
[----:B---3--:R0:W-:Y:S02]  /*0180*/  @!P1 STS [R4], R9 ;  /* 0x0000000904009388 */ /* 0x0081e40000000800 */
.L_x_4:
[----:B0-----:R-:W-:Y:S01]  /*0190*/  IMAD R7, R5, R12, RZ ;  /* 0x0000000c05077224 */ /* 0x001fe200078e02ff */
[----:B------:R-:W-:Y:S04]  /*01a0*/  BAR.SYNC.DEFER_BLOCKING 0x0 ;  /* 0x0000000000007b1d */ /* 0x000fe80000010000 */
[----:B------:R-:W-:-:S13]  /*01b0*/  ISETP.GT.U32.AND P0, PT, R7, 0x100, PT ;  /* 0x000001000700780c */ /* 0x000fda0003f04070 */
[----:B------:R-:W-:-:S05]  /*01c0*/  @!P0 IMAD.IADD R6, R7, 0x1, -R12 ;  /* 0x0000000107068824 */ /* 0x000fca00078e0a0c */
[----:B------:R-:W-:-:S05]  /*01d0*/  @!P0 LEA R7, R6, UR4, 0x2 ;  /* 0x0000000406078c11 */ /* 0x000fca000f8e10ff */
[C---:B------:R-:W-:Y:S02]  /*01e0*/  @!P0 IMAD R6, R12.reuse, 0x4, R7 ;  /* 0x000000040c068824 */ /* 0x040fe400078e0207 */
[----:B------:R-:W-:Y:S01]  /*01f0*/  @!P0 LDS R7, [R7+-0x4] ;  /* 0xfffffc0007078984 */ /* 0x000fe20000000800 */
[----:B------:R-:W-:-:S03]  /*0200*/  IMAD.SHL.U32 R12, R12, 0x2, RZ ;  /* 0x000000020c0c7824 */ /* 0x000fc600078e00ff */
[----:B------:R-:W0:Y:S02]  /*0210*/  @!P0 LDS R8, [R6+-0x4] ;  /* 0xfffffc0006088984 */ /* 0x000e240000000800 */
[----:B0-----:R-:W-:-:S05]  /*0220*/  @!P0 IADD3 R9, PT, PT, R7, R8, RZ ;  /* 0x0000000807098210 */ /* 0x001fca0007ffe0ff */
[----:B------:R1:W-:Y:S01]  /*0230*/  @!P0 STS [R6+-0x4], R9 ;  /* 0xfffffc0906008388 */ /* 0x0003e20000000800 */
[----:B------:R-:W-:-:S13]  /*0240*/  ISETP.GT.U32.AND P0, PT, R12, R3, PT ;  /* 0x000000030c00720c */ /* 0x000fda0003f04070 */
[----:B-1----:R-:W-:Y:S05]  /*0250*/  @!P0 BRA `(.L_x_4) ;  /* 0xfffffffc00cc8947 */ /* 0x002fea000383ffff */
[----:B------:R-:W-:Y:S02]  /*0260*/  ISETP.GE.U32.AND P1, PT, R3, 0x2, PT ;  /* 0x000000020300780c */ /* 0x000fe40003f26070 */
[----:B------:R-:W-:-:S11]  /*0270*/  ISETP.GT.U32.AND P0, PT, R2, 0xff, PT ;  /* 0x000000ff0200780c */ /* 0x000fd60003f04070 */
[----:B------:R-:W-:Y:S05]  /*0280*/  @!P1 BRA `(.L_x_5) ;  /* 0x0000000000389947 */ /* 0x000fea0003800000 */
.L_x_6:
[----:B------:R-:W-:Y:S01]  /*0290*/  SHF.R.U32.HI R11, RZ, 0x1, R3 ;  /* 0x00000001ff0b7819 */ /* 0x000fe20000011603 */
[----:B------:R-:W-:Y:S04]  /*02a0*/  BAR.SYNC.DEFER_BLOCKING 0x0 ;  /* 0x0000000000007b1d */ /* 0x000fe80000010000 */
[----:B------:R-:W-:-:S05]  /*02b0*/  IMAD R6, R5, R11, RZ ;  /* 0x0000000b05067224 */ /* 0x000fca00078e02ff */
[----:B------:R-:W-:-:S04]  /*02c0*/  IADD3 R7, PT, PT, R6, -0x1, R11 ;  /* 0xffffffff06077810 */ /* 0x000fc80007ffe00b */
[----:B------:R-:W-:-:S13]  /*02d0*/  ISETP.GT.U32.AND P1, PT, R7, 0xff, PT ;  /* 0x000000ff0700780c */ /* 0x000fda0003f24070 */
[----:B------:R-:W-:-:S05]  /*02e0*/  @!P1 LEA R6, R6, UR4, 0x2 ;  /* 0x0000000406069c11 */ /* 0x000fca000f8e10ff */
[----:B------:R-:W-:Y:S02]  /*02f0*/  @!P1 IMAD R7, R11, 0x4, R6 ;  /* 0x000000040b079824 */ /* 0x000fe400078e0206 */
[----:B------:R-:W-:Y:S04]  /*0300*/  @!P1 LDS R6, [R6+-0x4] ;  /* 0xfffffc0006069984 */ /* 0x000fe80000000800 */
[----:B------:R-:W0:Y:S02]  /*0310*/  @!P1 LDS R9, [R7+-0x4] ;  /* 0xfffffc0007099984 */ /* 0x000e240000000800 */
[----:B0-----:R-:W-:-:S05]  /*0320*/  @!P1 IADD3 R8, PT, PT, R6, R9, RZ ;  /* 0x0000000906089210 */ /* 0x001fca0007ffe0ff */
[----:B------:R0:W-:Y:S01]  /*0330*/  @!P1 STS [R7+-0x4], R8 ;  /* 0xfffffc0807009388 */ /* 0x0001e20000000800 */
[----:B------:R-:W-:Y:S01]  /*0340*/  ISETP.GT.U32.AND P1, PT, R3, 0x3, PT ;  /* 0x000000030300780c */ /* 0x000fe20003f24070 */
[----:B------:R-:W-:-:S12]  /*0350*/  IMAD.MOV.U32 R3, RZ, RZ, R11 ;  /* 0x000000ffff037224 */ /* 0x000fd800078e000b */
[----:B0-----:R-:W-:Y:S05]  /*0360*/  @P1 BRA `(.L_x_6) ;  /* 0xfffffffc00c81947 */ /* 0x001fea000383ffff */
.L_x_5:
[----:B------:R-:W-:Y:S01]  /*0370*/  BAR.SYNC.DEFER_BLOCKING 0x0 ;  /* 0x0000000000007b1d */ /* 0x000fe20000010000 */
[----:B------:R-:W-:-:S07]  /*0380*/  ISETP.GT.U32.AND P1, PT, R0, 0xff, PT ;  /* 0x000000ff0000780c */ /* 0x000fce0003f24070 */
[----:B------:R-:W0:Y:S01]  /*0390*/  @!P0 LDC.64 R6, c[0x0][0x380] ;  /* 0x0000e000ff068b82 */ /* 0x000e220000000a00 */
[----:B------:R-:W1:Y:S01]  /*03a0*/  @!P0 LDS R5, [R10] ;  /* 0x000000000a058984 */ /* 0x000e620000000800 */
[----:B0-----:R-:W-:-:S05]  /*03b0*/  @!P0 IMAD.WIDE.U32 R2, R2, 0x4, R6 ;  /* 0x0000000402028825 */ /* 0x001fca00078e0006 */
[----:B-1----:R0:W-:Y:S01]  /*03c0*/  @!P0 STG.E desc[UR6][R2.64], R5 ;  /* 0x0000000502008986 */ /* 0x0021e2000c101906 */
[----:B------:R-:W-:Y:S05]  /*03d0*/  @P1 EXIT ;  /* 0x000000000000194d */ /* 0x000fea0003800000 */
[----:B0-----:R-:W0:Y:S01]  /*03e0*/  LDS R5, [R4] ;  /* 0x0000000004057984 */ /* 0x001e220000000800 */
[----:B------:R-:W1:Y:S02]  /*03f0*/  LDC.64 R2, c[0x0][0x380] ;  /* 0x0000e000ff027b82 */ /* 0x000e640000000a00 */
[----:B-1----:R-:W-:-:S05]  /*0400*/  IMAD.WIDE.U32 R2, R0, 0x4, R2 ;  /* 0x0000000400027825 */ /* 0x002fca00078e0002 */
[----:B0-----:R-:W-:Y:S01]  /*0410*/  STG.E desc[UR6][R2.64], R5 ;  /* 0x0000000502007986 */ /* 0x001fe2000c101906 */
[----:B------:R-:W-:Y:S05]  /*0420*/  EXIT ;  /* 0x000000000000794d */ /* 0x000fea0003800000 */
.L_x_7:
        /* <DEDUP_REMOVED lines=13> */
.L_x_19:


//--------------------- .text._Z26KoggeStoneScanDoubleBufferPjPKj --------------------------
	.section	.text._Z26KoggeStoneScanDoubleBufferPjPKj,"ax",@progbits
	.align	128
        .global         _Z26KoggeStoneScanDoubleBufferPjPKj
        .type           _Z26KoggeStoneScanDoubleBufferPjPKj,@function
        .size           _Z26KoggeStoneScanDoubleBufferPjPKj,(.L_x_20 - _Z26KoggeStoneScanDoubleBufferPjPKj)
        .other          _Z26KoggeStoneScanDoubleBufferPjPKj,@"STO_CUDA_ENTRY STV_DEFAULT"
_Z26KoggeStoneScanDoubleBufferPjPKj:
.text._Z26KoggeStoneScanDoubleBufferPjPKj:
[----:B------:R-:W-:Y:S01]  /*0000*/  LDC R1, c[0x0][0x37c] ;  /* 0x0000df00ff017b82 */ /* 0x000fe20000000800 */
[----:B------:R-:W0:Y:S07]  /*0010*/  S2R R11, SR_TID.X ;  /* 0x00000000000b7919 */ /* 0x000e2e0000002100 */
[----:B------:R-:W0:Y:S01]  /*0020*/  S2UR UR4, SR_CTAID.X ;  /* 0x00000000000479c3 */ /* 0x000e220000002500 */
[----:B------:R-:W1:Y:S07]  /*0030*/  LDCU.64 UR6, c[0x0][0x358] ;  /* 0x00006b00ff0677ac */ /* 0x000e6e0008000a00 */
[----:B------:R-:W0:Y:S02]  /*0040*/  LDC R8, c[0x0][0x360] ;  /* 0x0000d800ff087b82 */ /* 0x000e240000000800 */
[----:B0-----:R-:W-:-:S05]  /*0050*/  IMAD R5, R8, UR4, R11 ;  /* 0x0000000408057c24 */ /* 0x001fca000f8e020b */
[----:B------:R-:W-:-:S13]  /*0060*/  ISETP.GT.U32.AND P1, PT, R5, 0xff, PT ;  /* 0x000000ff0500780c */ /* 0x000fda0003f24070 */
[----:B------:R-:W0:Y:S02]  /*0070*/  @!P1 LDC.64 R2, c[0x0][0x388] ;  /* 0x0000e200ff029b82 */ /* 0x000e240000000a00 */
[----:B0-----:R-:W-:-:S06]  /*0080*/  @!P1 IMAD.WIDE.U32 R2, R5, 0x4, R2 ;  /* 0x0000000405029825 */ /* 0x001fcc00078e0002 */
[----:B-1----:R-:W2:Y:S01]  /*0090*/  @!P1 LDG.E R2, desc[UR6][R2.64] ;  /* 0x0000000602029981 */ /* 0x002ea2000c1e1900 */
[----:B------:R-:W-:Y:S02]  /*00a0*/  MOV R0, 0x400 ;  /* 0x0000040000007802 */ /* 0x000fe40000000f00 */
[----:B------:R-:W-:Y:S01]  /*00b0*/  ISETP.GE.U32.AND P2, PT, R8, 0x2, PT ;  /* 0x000000020800780c */ /* 0x000fe20003f46070 */
[----:B------:R-:W0:Y:S01]  /*00c0*/  S2R R9, SR_CgaCtaId ;  /* 0x0000000000097919 */ /* 0x000e220000008800 */
[----:B------:R-:W-:Y:S01]  /*00d0*/  ISETP.GT.U32.AND P0, PT, R5, 0xff, PT ;  /* 0x000000ff0500780c */ /* 0x000fe20003f04070 */
[----:B------:R-:W-:Y:S01]  /*00e0*/  VIADD R6, R0, 0x400 ;  /* 0x0000040000067836 */ /* 0x000fe20000000000 */
[----:B0-----:R-:W-:-:S04]  /*00f0*/  @!P1 LEA R4, R9, R0, 0x18 ;  /* 0x0000000009049211 */ /* 0x001fc800078ec0ff */
[----:B------:R-:W-:Y:S01]  /*0100*/  LEA R6, R9, R6, 0x18 ;  /* 0x0000000609067211 */ /* 0x000fe200078ec0ff */
[----:B------:R-:W-:-:S05]  /*0110*/  @!P1 IMAD R7, R11, 0x4, R4 ;  /* 0x000000040b079824 */ /* 0x000fca00078e0204 */
[----:B--2---:R0:W-:Y:S01]  /*0120*/  @!P1 STS [R7], R2 ;  /* 0x0000000207009388 */ /* 0x0041e20000000800 */
[----:B------:R-:W-:Y:S05]  /*0130*/  @!P2 BRA `(.L_x_8) ;  /* 0x000000000054a947 */ /* 0x000fea0003800000 */
[----:B------:R-:W-:Y:S01]  /*0140*/  LEA R0, R9, R0, 0x18 ;  /* 0x0000000009007211 */ /* 0x000fe200078ec0ff */
[----:B------:R-:W-:Y:S01]  /*0150*/  UMOV UR4, 0x1 ;  /* 0x0000000100047882 */ /* 0x000fe20000000000 */
[----:B0-----:R-:W-:-:S07]  /*0160*/  MOV R2, R6 ;  /* 0x0000000600027202 */ /* 0x001fce0000000f00 */
.L_x_9:
[----:B------:R-:W-:Y:S01]  /*0170*/  BAR.SYNC.DEFER_BLOCKING 0x0 ;  /* 0x0000000000007b1d */ /* 0x000fe20000010000 */
[----:B------:R-:W-:Y:S01]  /*0180*/  ISETP.GE.U32.AND P1, PT, R11, UR4, PT ;  /* 0x000000040b007c0c */ /* 0x000fe2000bf26070 */
[----:B------:R-:W-:-:S12]  /*0190*/  IMAD.MOV.U32 R6, RZ, RZ, R0 ;  /* 0x000000ffff067224 */ /* 0x000fd800078e0000 */
[C---:B------:R-:W-:Y:S01]  /*01a0*/  @P1 VIADD R7, R11.reuse, -UR4 ;  /* 0x800000040b071c36 */ /* 0x040fe20008000000 */
[C---:B------:R-:W-:Y:S01]  /*01b0*/  @P1 LEA R3, R11.reuse, R6, 0x2 ;  /* 0x000000060b031211 */ /* 0x040fe200078e10ff */
[--C-:B------:R-:W-:Y:S01]  /*01c0*/  @!P1 IMAD R10, R11, 0x4, R6.reuse ;  /* 0x000000040b0a9824 */ /* 0x100fe200078e0206 */
[----:B------:R-:W-:Y:S01]  /*01d0*/  USHF.L.U32 UR4, UR4, 0x1, URZ ;  /* 0x0000000104047899 */ /* 0x000fe200080006ff */
[----:B------:R-:W-:-:S03]  /*01e0*/  @P1 IMAD R7, R7, 0x4, R6 ;  /* 0x0000000407071824 */ /* 0x000fc600078e0206 */
[----:B------:R-:W-:Y:S04]  /*01f0*/  @P1 LDS R3, [R3] ;  /* 0x0000000003031984 */ /* 0x000fe80000000800 */
[----:B------:R-:W0:Y:S02]  /*0200*/  @P1 LDS R0, [R7] ;  /* 0x0000000007001984 */ /* 0x000e240000000800 */
[----:B01----:R-:W-:Y:S01]  /*0210*/  @P1 IADD3 R4, PT, PT, R3, R0, RZ ;  /* 0x0000000003041210 */ /* 0x003fe20007ffe0ff */
[----:B------:R-:W-:Y:S02]  /*0220*/  IMAD.MOV.U32 R0, RZ, RZ, R2 ;  /* 0x000000ffff007224 */ /* 0x000fe400078e0002 */
[----:B------:R-:W-:-:S03]  /*0230*/  IMAD.MOV.U32 R2, RZ, RZ, R6 ;  /* 0x000000ffff027224 */ /* 0x000fc600078e0006 */
[----:B------:R-:W0:Y:S01]  /*0240*/  @!P1 LDS R4, [R10] ;  /* 0x000000000a049984 */ /* 0x000e220000000800 */
[----:B------:R-:W-:Y:S02]  /*0250*/  LEA R9, R11, R0, 0x2 ;  /* 0x000000000b097211 */ /* 0x000fe400078e10ff */
[----:B------:R-:W-:-:S03]  /*0260*/  ISETP.LE.U32.AND P1, PT, R8, UR4, PT ;  /* 0x0000000408007c0c */ /* 0x000fc6000bf23070 */
[----:B0-----:R1:W-:Y:S10]  /*0270*/  STS [R9], R4 ;  /* 0x0000000409007388 */ /* 0x0013f40000000800 */
[----:B------:R-:W-:Y:S05]  /*0280*/  @!P1 BRA `(.L_x_9) ;  /* 0xfffffffc00b89947 */ /* 0x000fea000383ffff */
.L_x_8:
[----:B------:R-:W-:Y:S05]  /*0290*/  @P0 EXIT ;  /* 0x000000000000094d */ /* 0x000fea0003800000 */
[----:B------:R-:W-:Y:S01]  /*02a0*/  LEA R6, R11, R6, 0x2 ;  /* 0x000000060b067211 */ /* 0x000fe200078e10ff */
[----:B0-----:R-:W0:Y:S04]  /*02b0*/  LDC.64 R2, c[0x0][0x380] ;  /* 0x0000e000ff027b82 */ /* 0x001e280000000a00 */
[----:B------:R-:W2:Y:S01]  /*02c0*/  LDS R7, [R6] ;  /* 0x0000000006077984 */ /* 0x000ea20000000800 */
[----:B0-----:R-:W-:-:S05]  /*02d0*/  IMAD.WIDE.U32 R2, R5, 0x4, R2 ;  /* 0x0000000405027825 */ /* 0x001fca00078e0002 */
[----:B--2---:R-:W-:Y:S01]  /*02e0*/  STG.E desc[UR6][R2.64], R7 ;  /* 0x0000000702007986 */ /* 0x004fe2000c101906 */
[----:B------:R-:W-:Y:S05]  /*02f0*/  EXIT ;  /* 0x000000000000794d */ /* 0x000fea0003800000 */
.L_x_10:
        /* <DEDUP_REMOVED lines=16> */
.L_x_20:


//--------------------- .text._Z14KoggeStoneScanPjPKj --------------------------
	.section	.text._Z14KoggeStoneScanPjPKj,"ax",@progbits
	.align	128
        .global         _Z14KoggeStoneScanPjPKj
        .type           _Z14KoggeStoneScanPjPKj,@function
        .size           _Z14KoggeStoneScanPjPKj,(.L_x_21 - _Z14KoggeStoneScanPjPKj)
        .other          _Z14KoggeStoneScanPjPKj,@"STO_CUDA_ENTRY STV_DEFAULT"
_Z14KoggeStoneScanPjPKj:
.text._Z14KoggeStoneScanPjPKj:
        /* <DEDUP_REMOVED lines=10> */
[----:B------:R-:W0:Y:S01]  /*00a0*/  S2UR UR5, SR_CgaCtaId ;  /* 0x00000000000579c3 */ /* 0x000e220000008800 */
[----:B------:R-:W-:Y:S01]  /*00b0*/  UMOV UR4, 0x400 ;  /* 0x0000040000047882 */ /* 0x000fe20000000000 */
[----:B------:R-:W-:Y:S02]  /*00c0*/  ISETP.GE.U32.AND P2, PT, R4, 0x2, PT ;  /* 0x000000020400780c */ /* 0x000fe40003f46070 */
[----:B------:R-:W-:Y:S01]  /*00d0*/  ISETP.GT.U32.AND P0, PT, R5, 0xff, PT ;  /* 0x000000ff0500780c */ /* 0x000fe20003f04070 */
[----:B0-----:R-:W-:-:S06]  /*00e0*/  ULEA UR4, UR5, UR4, 0x18 ;  /* 0x0000000405047291 */ /* 0x001fcc000f8ec0ff */
[----:B------:R-:W-:-:S05]  /*00f0*/  LEA R0, R9, UR4, 0x2 ;  /* 0x0000000409007c11 */ /* 0x000fca000f8e10ff */
[----:B--2---:R0:W-:Y:S01]  /*0100*/  @!P1 STS [R0], R3 ;  /* 0x0000000300009388 */ /* 0x0041e20000000800 */
[----:B------:R-:W-:Y:S05]  /*0110*/  @!P2 BRA `(.L_x_11) ;  /* 0x000000000038a947 */ /* 0x000fea0003800000 */
[----:B------:R-:W-:-:S05]  /*0120*/  UMOV UR5, 0x1 ;  /* 0x0000000100057882 */ /* 0x000fca0000000000 */
.L_x_12:
[----:B------:R-:W-:Y:S01]  /*0130*/  BAR.SYNC.DEFER_BLOCKING 0x0 ;  /* 0x0000000000007b1d */ /* 0x000fe20000010000 */
[----:B------:R-:W-:Y:S01]  /*0140*/  ISETP.GE.U32.AND P1, PT, R9, UR5, PT ;  /* 0x0000000509007c0c */ /* 0x000fe2000bf26070 */
[----:B------:R-:W-:-:S12]  /*0150*/  IMAD.MOV.U32 R2, RZ, RZ, RZ ;  /* 0x000000ffff027224 */ /* 0x000fd800078e00ff */
[----:B0-----:R-:W-:Y:S01]  /*0160*/  @P1 VIADD R3, R9, -UR5 ;  /* 0x8000000509031c36 */ /* 0x001fe20008000000 */
[----:B------:R-:W-:-:S04]  /*0170*/  USHF.L.U32 UR5, UR5, 0x1, URZ ;  /* 0x0000000105057899 */ /* 0x000fc800080006ff */
[----:B------:R-:W-:-:S05]  /*0180*/  @P1 LEA R3, R3, UR4, 0x2 ;  /* 0x0000000403031c11 */ /* 0x000fca000f8e10ff */
[----:B------:R-:W-:Y:S01]  /*0190*/  @P1 LDS R2, [R3] ;  /* 0x0000000003021984 */ /* 0x000fe20000000800 */
[----:B------:R-:W-:Y:S06]  /*01a0*/  BAR.SYNC.DEFER_BLOCKING 0x0 ;  /* 0x0000000000007b1d */ /* 0x000fec0000010000 */
[----:B------:R-:W0:Y:S02]  /*01b0*/  @P1 LDS R7, [R0] ;  /* 0x0000000000071984 */ /* 0x000e240000000800 */
[----:B0-----:R-:W-:-:S05]  /*01c0*/  @P1 IMAD.IADD R7, R7, 0x1, R2 ;  /* 0x0000000107071824 */ /* 0x001fca00078e0202 */
[----:B------:R1:W-:Y:S01]  /*01d0*/  @P1 STS [R0], R7 ;  /* 0x0000000700001388 */ /* 0x0003e20000000800 */
[----:B------:R-:W-:-:S13]  /*01e0*/  ISETP.LE.U32.AND P1, PT, R4, UR5, PT ;  /* 0x0000000504007c0c */ /* 0x000fda000bf23070 */
[----:B-1----:R-:W-:Y:S05]  /*01f0*/  @!P1 BRA `(.L_x_12) ;  /* 0xfffffffc00cc9947 */ /* 0x002fea000383ffff */
.L_x_11:
[----:B------:R-:W-:Y:S05]  /*0200*/  @P0 EXIT ;  /* 0x000000000000094d */ /* 0x000fea0003800000 */
[----:B------:R-:W1:Y:S01]  /*0210*/  LDS R7, [R0] ;  /* 0x0000000000077984 */ /* 0x000e620000000800 */
[----:B0-----:R-:W0:Y:S02]  /*0220*/  LDC.64 R2, c[0x0][0x380] ;  /* 0x0000e000ff027b82 */ /* 0x001e240000000a00 */
[----:B0-----:R-:W-:-:S05]  /*0230*/  IMAD.WIDE.U32 R2, R5, 0x4, R2 ;  /* 0x0000000405027825 */ /* 0x001fca00078e0002 */
[----:B-1----:R-:W-:Y:S01]  /*0240*/  STG.E desc[UR6][R2.64], R7 ;  /* 0x0000000702007986 */ /* 0x002fe2000c101906 */
[----:B------:R-:W-:Y:S05]  /*0250*/  EXIT ;  /* 0x000000000000794d */ /* 0x000fea0003800000 */
.L_x_13:
        /* <DEDUP_REMOVED lines=10> */
.L_x_21:


//--------------------- .text._Z18CalculateHistogramPKhPjj --------------------------
	.section	.text._Z18CalculateHistogramPKhPjj,"ax",@progbits
	.align	128
        .global         _Z18CalculateHistogramPKhPjj
        .type           _Z18CalculateHistogramPKhPjj,@function
        .size           _Z18CalculateHistogramPKhPjj,(.L_x_22 - _Z18CalculateHistogramPKhPjj)
        .other          _Z18CalculateHistogramPKhPjj,@"STO_CUDA_ENTRY STV_DEFAULT"
_Z18CalculateHistogramPKhPjj:
.text._Z18CalculateHistogramPKhPjj:
[----:B------:R-:W-:Y:S01]  /*0000*/  LDC R1, c[0x0][0x37c] ;  /* 0x0000df00ff017b82 */ /* 0x000fe20000000800 */
[----:B------:R-:W0:Y:S07]  /*0010*/  S2R R7, SR_TID.X ;  /* 0x0000000000077919 */ /* 0x000e2e0000002100 */
[----:B------:R-:W1:Y:S01]  /*0020*/  S2UR UR5, SR_CgaCtaId ;  /* 0x00000000000579c3 */ /* 0x000e620000008800 */
[----:B------:R-:W2:Y:S01]  /*0030*/  LDCU UR6, c[0x0][0x360] ;  /* 0x00006c00ff0677ac */ /* 0x000ea20008000800 */
[----:B------:R-:W-:Y:S01]  /*0040*/  BSSY.RECONVERGENT B0, `(.L_x_14) ;  /* 0x0000013000007945 */ /* 0x000fe20003800200 */
[----:B------:R-:W2:Y:S01]  /*0050*/  S2R R2, SR_CTAID.X ;  /* 0x0000000000027919 */ /* 0x000ea20000002500 */
[----:B------:R-:W3:Y:S01]  /*0060*/  LDCU UR7, c[0x0][0x390] ;  /* 0x00007200ff0777ac */ /* 0x000ee20008000800 */
[----:B------:R-:W-:-:S02]  /*0070*/  UMOV UR4, 0x400 ;  /* 0x0000040000047882 */ /* 0x000fc40000000000 */
[----:B-1----:R-:W-:Y:S01]  /*0080*/  ULEA UR4, UR5, UR4, 0x18 ;  /* 0x0000000405047291 */ /* 0x002fe2000f8ec0ff */
[----:B0-----:R-:W-:-:S05]  /*0090*/  ISETP.GT.U32.AND P0, PT, R7, 0xff, PT ;  /* 0x000000ff0700780c */ /* 0x001fca0003f04070 */
[----:B------:R-:W-:Y:S01]  /*00a0*/  LEA R0, R7, UR4, 0x2 ;  /* 0x0000000407007c11 */ /* 0x000fe2000f8e10ff */
[----:B--2---:R-:W-:-:S05]  /*00b0*/  IMAD R2, R2, UR6, R7 ;  /* 0x0000000602027c24 */ /* 0x004fca000f8e0207 */
[----:B---3--:R-:W-:Y:S01]  /*00c0*/  ISETP.GE.U32.AND P1, PT, R2, UR7, PT ;  /* 0x0000000702007c0c */ /* 0x008fe2000bf26070 */
[----:B------:R-:W0:Y:S01]  /*00d0*/  LDCU.64 UR6, c[0x0][0x358] ;  /* 0x00006b00ff0677ac */ /* 0x000e220008000a00 */
[----:B------:R1:W-:Y:S01]  /*00e0*/  @!P0 STS [R0], RZ ;  /* 0x000000ff00008388 */ /* 0x0003e20000000800 */
[----:B------:R-:W-:Y:S10]  /*00f0*/  BAR.SYNC.DEFER_BLOCKING 0x0 ;  /* 0x0000000000007b1d */ /* 0x000ff40000010000 */
[----:B-1----:R-:W-:Y:S05]  /*0100*/  @P1 BRA `(.L_x_15) ;  /* 0x0000000000181947 */ /* 0x002fea0003800000 */
[----:B------:R-:W1:Y:S02]  /*0110*/  LDCU.64 UR8, c[0x0][0x380] ;  /* 0x00007000ff0877ac */ /* 0x000e640008000a00 */
[----:B-1----:R-:W-:-:S05]  /*0120*/  IADD3 R2, P1, PT, R2, UR8, RZ ;  /* 0x0000000802027c10 */ /* 0x002fca000ff3e0ff */
[----:B------:R-:W-:-:S05]  /*0130*/  IMAD.X R3, RZ, RZ, UR9, P1 ;  /* 0x00000009ff037e24 */ /* 0x000fca00088e06ff */
[----:B0-----:R-:W2:Y:S02]  /*0140*/  LDG.E.U8 R2, desc[UR6][R2.64] ;  /* 0x0000000602027981 */ /* 0x001ea4000c1e1100 */
[----:B--2---:R-:W-:-:S05]  /*0150*/  LEA R4, R2, UR4, 0x2 ;  /* 0x0000000402047c11 */ /* 0x004fca000f8e10ff */
[----:B------:R1:W-:Y:S02]  /*0160*/  ATOMS.POPC.INC.32 RZ, [R4+URZ] ;  /* 0x0000000004ff7f8c */ /* 0x0003e4000d8000ff */
.L_x_15:
[----:B0-----:R-:W-:Y:S05]  /*0170*/  BSYNC.RECONVERGENT B0 ;  /* 0x0000000000007941 */ /* 0x001fea0003800200 */
.L_x_14:
[----:B------:R-:W-:Y:S06]  /*0180*/  BAR.SYNC.DEFER_BLOCKING 0x0 ;  /* 0x0000000000007b1d */ /* 0x000fec0000010000 */
[----:B------:R-:W-:Y:S05]  /*0190*/  @P0 EXIT ;  /* 0x000000000000094d */ /* 0x000fea0003800000 */
[----:B------:R-:W0:Y:S01]  /*01a0*/  LDS R5, [R0] ;  /* 0x0000000000057984 */ /* 0x000e220000000800 */
[----:B------:R-:W2:Y:S02]  /*01b0*/  LDC.64 R2, c[0x0][0x388] ;  /* 0x0000e200ff027b82 */ /* 0x000ea40000000a00 */
[----:B--2---:R-:W-:-:S05]  /*01c0*/  IMAD.WIDE.U32 R2, R7, 0x4, R2 ;  /* 0x0000000407027825 */ /* 0x004fca00078e0002 */
[----:B0-----:R-:W-:Y:S01]  /*01d0*/  REDG.E.ADD.STRONG.GPU desc[UR6][R2.64], R5 ;  /* 0x000000050200798e */ /* 0x001fe2000c12e106 */
[----:B------:R-:W-:Y:S05]  /*01e0*/  EXIT ;  /* 0x000000000000794d */ /* 0x000fea0003800000 */
.L_x_16:
        /* <DEDUP_REMOVED lines=9> */
.L_x_22:


//--------------------- .nv.shared.reserved.0     --------------------------
	.section	.nv.shared.reserved.0,"aw",@nobits
	.weak		__nv_reservedSMEM_offset_0_alias
	.size		__nv_reservedSMEM_offset_0_alias, 0, 64
	.other		__nv_reservedSMEM_offset_0_alias,@"STO_CUDA_RESERVED_SHARED STV_DEFAULT"
__nv_reservedSMEM_offset_0_alias:
	.zero		0
	.zero		64


//--------------------- .nv.shared._Z12NormalizeCdfPjj --------------------------
	.section	.nv.shared._Z12NormalizeCdfPjj,"aw",@nobits
	.sectionflags	@""
	.align	4
.nv.shared._Z12NormalizeCdfPjj:
	.zero		1028


//--------------------- .nv.shared._Z13BrentKungScanPjPKj --------------------------
	.section	.nv.shared._Z13BrentKungScanPjPKj,"aw",@nobits
	.sectionflags	@""
	.align	4
.nv.shared._Z13BrentKungScanPjPKj:
	.zero		2048


//--------------------- .nv.shared._Z26KoggeStoneScanDoubleBufferPjPKj --------------------------
	.section	.nv.shared._Z26KoggeStoneScanDoubleBufferPjPKj,"aw",@nobits
	.sectionflags	@""
	.align	4
.nv.shared._Z26KoggeStoneScanDoubleBufferPjPKj:
	.zero		3072


//--------------------- .nv.shared._Z14KoggeStoneScanPjPKj --------------------------
	.section	.nv.shared._Z14KoggeStoneScanPjPKj,"aw",@nobits
	.sectionflags	@""
	.align	4
.nv.shared._Z14KoggeStoneScanPjPKj:
	.zero		2048


//--------------------- .nv.shared._Z18CalculateHistogramPKhPjj --------------------------
	.section	.nv.shared._Z18CalculateHistogramPKhPjj,"aw",@nobits
	.sectionflags	@""
	.align	4
.nv.shared._Z18CalculateHistogramPKhPjj:
	.zero		2048


//--------------------- .nv.constant0._Z17EqualizeHistogramPhPKhPKjj --------------------------
	.section	.nv.constant0._Z17EqualizeHistogramPhPKhPKjj,"a",@progbits
	.sectionflags	@""
	.align	4
.nv.constant0._Z17EqualizeHistogramPhPKhPKjj:
	.zero		924


//--------------------- .nv.constant0._Z12NormalizeCdfPjj --------------------------
	.section	.nv.constant0._Z12NormalizeCdfPjj,"a",@progbits
	.sectionflags	@""
	.align	4
.nv.constant0._Z12NormalizeCdfPjj:
	.zero		908


//--------------------- .nv.constant0._Z13BrentKungScanPjPKj --------------------------
	.section	.nv.constant0._Z13BrentKungScanPjPKj,"a",@progbits
	.sectionflags	@""
	.align	4
.nv.constant0._Z13BrentKungScanPjPKj:
	.zero		912


//--------------------- .nv.constant0._Z26KoggeStoneScanDoubleBufferPjPKj --------------------------
	.section	.nv.constant0._Z26KoggeStoneScanDoubleBufferPjPKj,"a",@progbits
	.sectionflags	@""
	.align	4
.nv.constant0._Z26KoggeStoneScanDoubleBufferPjPKj:
	.zero		912


//--------------------- .nv.constant0._Z14KoggeStoneScanPjPKj --------------------------
	.section	.nv.constant0._Z14KoggeStoneScanPjPKj,"a",@progbits
	.sectionflags	@""
	.align	4
.nv.constant0._Z14KoggeStoneScanPjPKj:
	.zero		912


//--------------------- .nv.constant0._Z18CalculateHistogramPKhPjj --------------------------
	.section	.nv.constant0._Z18CalculateHistogramPKhPjj,"a",@progbits
	.sectionflags	@""
	.align	4
.nv.constant0._Z18CalculateHistogramPKhPjj:
	.zero		916


//--------------------- SYMBOLS --------------------------

	.type		.nv.reservedSmem.offset0,@object
	.size		.nv.reservedSmem.offset0,0x4
	.type		.nv.reservedSmem.cap,@object
	.size		.nv.reservedSmem.cap,0x4
